//
// Generated by NVIDIA NVVM Compiler
//
// Compiler Build ID: CL-36424714
// Cuda compilation tools, release 13.0, V13.0.88
// Based on NVVM 20.0.0
//

.version 9.0
.target sm_100
.address_size 64

	// .globl	_Z18initializeSynapsesifPfPiS0_S_S0_
.global .align 1 .b8 _ZN34_INTERNAL_0eeb8951_4_k_cu_8ea678d04cuda3std3__45__cpo5beginE[1];
.global .align 1 .b8 _ZN34_INTERNAL_0eeb8951_4_k_cu_8ea678d04cuda3std3__45__cpo3endE[1];
.global .align 1 .b8 _ZN34_INTERNAL_0eeb8951_4_k_cu_8ea678d04cuda3std3__45__cpo6cbeginE[1];
.global .align 1 .b8 _ZN34_INTERNAL_0eeb8951_4_k_cu_8ea678d04cuda3std3__45__cpo4cendE[1];
.global .align 1 .b8 _ZN34_INTERNAL_0eeb8951_4_k_cu_8ea678d04cuda3std3__45__cpo6rbeginE[1];
.global .align 1 .b8 _ZN34_INTERNAL_0eeb8951_4_k_cu_8ea678d04cuda3std3__45__cpo4rendE[1];
.global .align 1 .b8 _ZN34_INTERNAL_0eeb8951_4_k_cu_8ea678d04cuda3std3__45__cpo7crbeginE[1];
.global .align 1 .b8 _ZN34_INTERNAL_0eeb8951_4_k_cu_8ea678d04cuda3std3__45__cpo5crendE[1];
.global .align 1 .b8 _ZN34_INTERNAL_0eeb8951_4_k_cu_8ea678d04cuda3std3__436_GLOBAL__N__0eeb8951_4_k_cu_8ea678d06ignoreE[1];
.global .align 1 .b8 _ZN34_INTERNAL_0eeb8951_4_k_cu_8ea678d04cuda3std3__419piecewise_constructE[1];
.global .align 1 .b8 _ZN34_INTERNAL_0eeb8951_4_k_cu_8ea678d04cuda3std3__48in_placeE[1];
.global .align 1 .b8 _ZN34_INTERNAL_0eeb8951_4_k_cu_8ea678d04cuda3std3__420unreachable_sentinelE[1];
.global .align 1 .b8 _ZN34_INTERNAL_0eeb8951_4_k_cu_8ea678d04cuda3std3__47nulloptE[1];
.global .align 1 .b8 _ZN34_INTERNAL_0eeb8951_4_k_cu_8ea678d04cuda3std3__48unexpectE[1];
.global .align 1 .b8 _ZN34_INTERNAL_0eeb8951_4_k_cu_8ea678d04cuda3std6ranges3__45__cpo4swapE[1];
.global .align 1 .b8 _ZN34_INTERNAL_0eeb8951_4_k_cu_8ea678d04cuda3std6ranges3__45__cpo9iter_moveE[1];
.global .align 1 .b8 _ZN34_INTERNAL_0eeb8951_4_k_cu_8ea678d04cuda3std6ranges3__45__cpo5beginE[1];
.global .align 1 .b8 _ZN34_INTERNAL_0eeb8951_4_k_cu_8ea678d04cuda3std6ranges3__45__cpo3endE[1];
.global .align 1 .b8 _ZN34_INTERNAL_0eeb8951_4_k_cu_8ea678d04cuda3std6ranges3__45__cpo6cbeginE[1];
.global .align 1 .b8 _ZN34_INTERNAL_0eeb8951_4_k_cu_8ea678d04cuda3std6ranges3__45__cpo4cendE[1];
.global .align 1 .b8 _ZN34_INTERNAL_0eeb8951_4_k_cu_8ea678d04cuda3std6ranges3__45__cpo7advanceE[1];
.global .align 1 .b8 _ZN34_INTERNAL_0eeb8951_4_k_cu_8ea678d04cuda3std6ranges3__45__cpo9iter_swapE[1];
.global .align 1 .b8 _ZN34_INTERNAL_0eeb8951_4_k_cu_8ea678d04cuda3std6ranges3__45__cpo4nextE[1];
.global .align 1 .b8 _ZN34_INTERNAL_0eeb8951_4_k_cu_8ea678d04cuda3std6ranges3__45__cpo4prevE[1];
.global .align 1 .b8 _ZN34_INTERNAL_0eeb8951_4_k_cu_8ea678d04cuda3std6ranges3__45__cpo4dataE[1];
.global .align 1 .b8 _ZN34_INTERNAL_0eeb8951_4_k_cu_8ea678d04cuda3std6ranges3__45__cpo5cdataE[1];
.global .align 1 .b8 _ZN34_INTERNAL_0eeb8951_4_k_cu_8ea678d04cuda3std6ranges3__45__cpo4sizeE[1];
.global .align 1 .b8 _ZN34_INTERNAL_0eeb8951_4_k_cu_8ea678d04cuda3std6ranges3__45__cpo5ssizeE[1];
.global .align 1 .b8 _ZN34_INTERNAL_0eeb8951_4_k_cu_8ea678d04cuda3std6ranges3__45__cpo8distanceE[1];
.global .align 1 .b8 _ZN34_INTERNAL_0eeb8951_4_k_cu_8ea678d06thrust24THRUST_300001_SM_1000_NS8cuda_cub3parE[1];
.global .align 1 .b8 _ZN34_INTERNAL_0eeb8951_4_k_cu_8ea678d06thrust24THRUST_300001_SM_1000_NS8cuda_cub10par_nosyncE[1];
.global .align 1 .b8 _ZN34_INTERNAL_0eeb8951_4_k_cu_8ea678d06thrust24THRUST_300001_SM_1000_NS6system6detail10sequential3seqE[1];
.global .align 1 .b8 _ZN34_INTERNAL_0eeb8951_4_k_cu_8ea678d06thrust24THRUST_300001_SM_1000_NS12placeholders2_1E[1];
.global .align 1 .b8 _ZN34_INTERNAL_0eeb8951_4_k_cu_8ea678d06thrust24THRUST_300001_SM_1000_NS12placeholders2_2E[1];
.global .align 1 .b8 _ZN34_INTERNAL_0eeb8951_4_k_cu_8ea678d06thrust24THRUST_300001_SM_1000_NS12placeholders2_3E[1];
.global .align 1 .b8 _ZN34_INTERNAL_0eeb8951_4_k_cu_8ea678d06thrust24THRUST_300001_SM_1000_NS12placeholders2_4E[1];
.global .align 1 .b8 _ZN34_INTERNAL_0eeb8951_4_k_cu_8ea678d06thrust24THRUST_300001_SM_1000_NS12placeholders2_5E[1];
.global .align 1 .b8 _ZN34_INTERNAL_0eeb8951_4_k_cu_8ea678d06thrust24THRUST_300001_SM_1000_NS12placeholders2_6E[1];
.global .align 1 .b8 _ZN34_INTERNAL_0eeb8951_4_k_cu_8ea678d06thrust24THRUST_300001_SM_1000_NS12placeholders2_7E[1];
.global .align 1 .b8 _ZN34_INTERNAL_0eeb8951_4_k_cu_8ea678d06thrust24THRUST_300001_SM_1000_NS12placeholders2_8E[1];
.global .align 1 .b8 _ZN34_INTERNAL_0eeb8951_4_k_cu_8ea678d06thrust24THRUST_300001_SM_1000_NS12placeholders2_9E[1];
.global .align 1 .b8 _ZN34_INTERNAL_0eeb8951_4_k_cu_8ea678d06thrust24THRUST_300001_SM_1000_NS12placeholders3_10E[1];
.global .align 1 .b8 _ZN34_INTERNAL_0eeb8951_4_k_cu_8ea678d06thrust24THRUST_300001_SM_1000_NS3seqE[1];

.visible .entry _Z18initializeSynapsesifPfPiS0_S_S0_(
	.param .u32 _Z18initializeSynapsesifPfPiS0_S_S0__param_0,
	.param .f32 _Z18initializeSynapsesifPfPiS0_S_S0__param_1,
	.param .u64 .ptr .align 1 _Z18initializeSynapsesifPfPiS0_S_S0__param_2,
	.param .u64 .ptr .align 1 _Z18initializeSynapsesifPfPiS0_S_S0__param_3,
	.param .u64 .ptr .align 1 _Z18initializeSynapsesifPfPiS0_S_S0__param_4,
	.param .u64 .ptr .align 1 _Z18initializeSynapsesifPfPiS0_S_S0__param_5,
	.param .u64 .ptr .align 1 _Z18initializeSynapsesifPfPiS0_S_S0__param_6
)
{
	.reg .pred 	%p<3>;
	.reg .b32 	%r<12>;
	.reg .b32 	%f<3>;
	.reg .b64 	%rd<17>;

	ld.param.u32 	%r4, [_Z18initializeSynapsesifPfPiS0_S_S0__param_0];
	ld.param.f32 	%f1, [_Z18initializeSynapsesifPfPiS0_S_S0__param_1];
	ld.param.u64 	%rd1, [_Z18initializeSynapsesifPfPiS0_S_S0__param_2];
	ld.param.u64 	%rd2, [_Z18initializeSynapsesifPfPiS0_S_S0__param_3];
	ld.param.u64 	%rd3, [_Z18initializeSynapsesifPfPiS0_S_S0__param_4];
	ld.param.u64 	%rd4, [_Z18initializeSynapsesifPfPiS0_S_S0__param_5];
	ld.param.u64 	%rd5, [_Z18initializeSynapsesifPfPiS0_S_S0__param_6];
	mov.u32 	%r5, %ctaid.x;
	mov.u32 	%r6, %ntid.x;
	mov.u32 	%r7, %tid.x;
	mad.lo.s32 	%r1, %r5, %r6, %r7;
	mul.lo.s32 	%r8, %r4, %r4;
	setp.ge.s32 	%p1, %r1, %r8;
	@%p1 bra 	$L__BB0_3;
	cvta.to.global.u64 	%rd6, %rd1;
	div.s32 	%r2, %r1, %r4;
	mul.lo.s32 	%r9, %r2, %r4;
	sub.s32 	%r3, %r1, %r9;
	mul.wide.s32 	%rd7, %r1, 4;
	add.s64 	%rd8, %rd6, %rd7;
	ld.global.f32 	%f2, [%rd8];
	setp.geu.f32 	%p2, %f2, %f1;
	@%p2 bra 	$L__BB0_3;
	cvta.to.global.u64 	%rd9, %rd5;
	atom.global.add.u32 	%r10, [%rd9], 1;
	cvta.to.global.u64 	%rd10, %rd2;
	mul.wide.s32 	%rd11, %r10, 4;
	add.s64 	%rd12, %rd10, %rd11;
	st.global.u32 	[%rd12], %r2;
	cvta.to.global.u64 	%rd13, %rd3;
	add.s64 	%rd14, %rd13, %rd11;
	st.global.u32 	[%rd14], %r3;
	cvta.to.global.u64 	%rd15, %rd4;
	add.s64 	%rd16, %rd15, %rd11;
	mov.b32 	%r11, 0;
	st.global.u32 	[%rd16], %r11;
$L__BB0_3:
	ret;

}
	// .globl	_ZN3cub18CUB_300001_SM_10006detail11EmptyKernelIvEEvv
.visible .entry _ZN3cub18CUB_300001_SM_10006detail11EmptyKernelIvEEvv()
{


	ret;

}
	// .globl	_ZN3cub18CUB_300001_SM_10006detail8for_each13static_kernelINS2_12policy_hub_t12policy_500_tEmN6thrust24THRUST_300001_SM_1000_NS8cuda_cub20__uninitialized_fill7functorINS7_10device_ptrIiEEiEEEEvT0_T1_
.visible .entry _ZN3cub18CUB_300001_SM_10006detail8for_each13static_kernelINS2_12policy_hub_t12policy_500_tEmN6thrust24THRUST_300001_SM_1000_NS8cuda_cub20__uninitialized_fill7functorINS7_10device_ptrIiEEiEEEEvT0_T1_(
	.param .u64 _ZN3cub18CUB_300001_SM_10006detail8for_each13static_kernelINS2_12policy_hub_t12policy_500_tEmN6thrust24THRUST_300001_SM_1000_NS8cuda_cub20__uninitialized_fill7functorINS7_10device_ptrIiEEiEEEEvT0_T1__param_0,
	.param .align 8 .b8 _ZN3cub18CUB_300001_SM_10006detail8for_each13static_kernelINS2_12policy_hub_t12policy_500_tEmN6thrust24THRUST_300001_SM_1000_NS8cuda_cub20__uninitialized_fill7functorINS7_10device_ptrIiEEiEEEEvT0_T1__param_1[16]
)
.maxntid 256
{
	.reg .pred 	%p<4>;
	.reg .b16 	%rs<5>;
	.reg .b32 	%r<12>;
	.reg .b64 	%rd<16>;

	ld.param.u32 	%r3, [_ZN3cub18CUB_300001_SM_10006detail8for_each13static_kernelINS2_12policy_hub_t12policy_500_tEmN6thrust24THRUST_300001_SM_1000_NS8cuda_cub20__uninitialized_fill7functorINS7_10device_ptrIiEEiEEEEvT0_T1__param_1+8];
	ld.param.u64 	%rd4, [_ZN3cub18CUB_300001_SM_10006detail8for_each13static_kernelINS2_12policy_hub_t12policy_500_tEmN6thrust24THRUST_300001_SM_1000_NS8cuda_cub20__uninitialized_fill7functorINS7_10device_ptrIiEEiEEEEvT0_T1__param_1];
	ld.param.u64 	%rd5, [_ZN3cub18CUB_300001_SM_10006detail8for_each13static_kernelINS2_12policy_hub_t12policy_500_tEmN6thrust24THRUST_300001_SM_1000_NS8cuda_cub20__uninitialized_fill7functorINS7_10device_ptrIiEEiEEEEvT0_T1__param_0];
	mov.u32 	%r9, %ctaid.x;
	mul.wide.u32 	%rd1, %r9, 512;
	sub.s64 	%rd2, %rd5, %rd1;
	setp.lt.u64 	%p1, %rd2, 512;
	@%p1 bra 	$L__BB2_2;
	mov.u32 	%r11, %tid.x;
	cvta.to.global.u64 	%rd11, %rd4;
	cvt.u64.u32 	%rd12, %r11;
	add.s64 	%rd13, %rd1, %rd12;
	shl.b64 	%rd14, %rd13, 2;
	add.s64 	%rd15, %rd11, %rd14;
	st.global.u32 	[%rd15], %r3;
	st.global.u32 	[%rd15+1024], %r3;
	bra.uni 	$L__BB2_6;
$L__BB2_2:
	cvta.to.global.u64 	%rd6, %rd4;
	mov.u32 	%r2, %tid.x;
	cvt.u64.u32 	%rd7, %r2;
	setp.le.u64 	%p2, %rd2, %rd7;
	add.s64 	%rd8, %rd1, %rd7;
	shl.b64 	%rd9, %rd8, 2;
	add.s64 	%rd3, %rd6, %rd9;
	@%p2 bra 	$L__BB2_4;
	st.global.u32 	[%rd3], %r3;
$L__BB2_4:
	add.s32 	%r10, %r2, 256;
	cvt.u64.u32 	%rd10, %r10;
	setp.le.u64 	%p3, %rd2, %rd10;
	@%p3 bra 	$L__BB2_6;
	st.global.u32 	[%rd3+1024], %r3;
$L__BB2_6:
	ret;

}
	// .globl	_ZN3cub18CUB_300001_SM_10006detail8for_each13static_kernelINS2_12policy_hub_t12policy_500_tEmN6thrust24THRUST_300001_SM_1000_NS8cuda_cub20__uninitialized_fill7functorINS7_10device_ptrIfEEfEEEEvT0_T1_
.visible .entry _ZN3cub18CUB_300001_SM_10006detail8for_each13static_kernelINS2_12policy_hub_t12policy_500_tEmN6thrust24THRUST_300001_SM_1000_NS8cuda_cub20__uninitialized_fill7functorINS7_10device_ptrIfEEfEEEEvT0_T1_(
	.param .u64 _ZN3cub18CUB_300001_SM_10006detail8for_each13static_kernelINS2_12policy_hub_t12policy_500_tEmN6thrust24THRUST_300001_SM_1000_NS8cuda_cub20__uninitialized_fill7functorINS7_10device_ptrIfEEfEEEEvT0_T1__param_0,
	.param .align 8 .b8 _ZN3cub18CUB_300001_SM_10006detail8for_each13static_kernelINS2_12policy_hub_t12policy_500_tEmN6thrust24THRUST_300001_SM_1000_NS8cuda_cub20__uninitialized_fill7functorINS7_10device_ptrIfEEfEEEEvT0_T1__param_1[16]
)
.maxntid 256
{
	.reg .pred 	%p<4>;
	.reg .b16 	%rs<5>;
	.reg .b32 	%r<10>;
	.reg .b32 	%f<3>;
	.reg .b64 	%rd<16>;

	ld.param.f32 	%f2, [_ZN3cub18CUB_300001_SM_10006detail8for_each13static_kernelINS2_12policy_hub_t12policy_500_tEmN6thrust24THRUST_300001_SM_1000_NS8cuda_cub20__uninitialized_fill7functorINS7_10device_ptrIfEEfEEEEvT0_T1__param_1+8];
	ld.param.u64 	%rd4, [_ZN3cub18CUB_300001_SM_10006detail8for_each13static_kernelINS2_12policy_hub_t12policy_500_tEmN6thrust24THRUST_300001_SM_1000_NS8cuda_cub20__uninitialized_fill7functorINS7_10device_ptrIfEEfEEEEvT0_T1__param_1];
	ld.param.u64 	%rd5, [_ZN3cub18CUB_300001_SM_10006detail8for_each13static_kernelINS2_12policy_hub_t12policy_500_tEmN6thrust24THRUST_300001_SM_1000_NS8cuda_cub20__uninitialized_fill7functorINS7_10device_ptrIfEEfEEEEvT0_T1__param_0];
	mov.u32 	%r7, %ctaid.x;
	mul.wide.u32 	%rd1, %r7, 512;
	sub.s64 	%rd2, %rd5, %rd1;
	setp.lt.u64 	%p1, %rd2, 512;
	@%p1 bra 	$L__BB3_2;
	mov.u32 	%r9, %tid.x;
	cvta.to.global.u64 	%rd11, %rd4;
	cvt.u64.u32 	%rd12, %r9;
	add.s64 	%rd13, %rd1, %rd12;
	shl.b64 	%rd14, %rd13, 2;
	add.s64 	%rd15, %rd11, %rd14;
	st.global.f32 	[%rd15], %f2;
	st.global.f32 	[%rd15+1024], %f2;
	bra.uni 	$L__BB3_6;
$L__BB3_2:
	cvta.to.global.u64 	%rd6, %rd4;
	mov.u32 	%r1, %tid.x;
	cvt.u64.u32 	%rd7, %r1;
	setp.le.u64 	%p2, %rd2, %rd7;
	add.s64 	%rd8, %rd1, %rd7;
	shl.b64 	%rd9, %rd8, 2;
	add.s64 	%rd3, %rd6, %rd9;
	@%p2 bra 	$L__BB3_4;
	st.global.f32 	[%rd3], %f2;
$L__BB3_4:
	add.s32 	%r8, %r1, 256;
	cvt.u64.u32 	%rd10, %r8;
	setp.le.u64 	%p3, %rd2, %rd10;
	@%p3 bra 	$L__BB3_6;
	st.global.f32 	[%rd3+1024], %f2;
$L__BB3_6:
	ret;

}


// ===== COMPILED SASS (sm_100) =====

	.target	sm_100

	.elftype	@"ET_EXEC"


//--------------------- .note.nv.tkinfo           --------------------------
	.section	.note.nv.tkinfo,"",@"SHT_NOTE"
	.sectionflags	@"SHF_NOTE_NV_TKINFO"
	.tkinfo
        /*0018*/ 	.word	0x00000002
        /*0030*/ 	.string	""
        /*0030*/ 	.string	"ptxas"
        /*0030*/ 	.string	"Cuda compilation tools, release 13.0, V13.0.88"
        /*0030*/ 	.string	"Build cuda_13.0.r13.0/compiler.36424714_0"
        /*0030*/ 	.string	"-arch sm_100 -m 64 "



//--------------------- .note.nv.cuinfo           --------------------------
	.section	.note.nv.cuinfo,"",@"SHT_NOTE"
	.sectionflags	@"SHF_NOTE_NV_CUINFO"
        /*0018*/ 	.short	0x0002
        /*001a*/ 	.short	0x0064
        /*001c*/ 	.short	0x0082
	.zero		2


//--------------------- .nv.info                  --------------------------
	.section	.nv.info,"",@"SHT_CUDA_INFO"
	.align	4


	//----- nvinfo : EIATTR_REGCOUNT
	.align		4
        /*0000*/ 	.byte	0x04, 0x2f
        /*0002*/ 	.short	(.L_44 - .L_43)
	.align		4
.L_43:
        /*0004*/ 	.word	index@(_Z18initializeSynapsesifPfPiS0_S_S0_)
        /*0008*/ 	.word	0x00000014


	//----- nvinfo : EIATTR_FRAME_SIZE
	.align		4
.L_44:
        /*000c*/ 	.byte	0x04, 0x11
        /*000e*/ 	.short	(.L_46 - .L_45)
	.align		4
.L_45:
        /*0010*/ 	.word	index@(_Z18initializeSynapsesifPfPiS0_S_S0_)
        /*0014*/ 	.word	0x00000000


	//----- nvinfo : EIATTR_REGCOUNT
	.align		4
.L_46:
        /*0018*/ 	.byte	0x04, 0x2f
        /*001a*/ 	.short	(.L_48 - .L_47)
	.align		4
.L_47:
        /*001c*/ 	.word	index@(_ZN3cub18CUB_300001_SM_10006detail11EmptyKernelIvEEvv)
        /*0020*/ 	.word	0x00000004


	//----- nvinfo : EIATTR_FRAME_SIZE
	.align		4
.L_48:
        /*0024*/ 	.byte	0x04, 0x11
        /*0026*/ 	.short	(.L_50 - .L_49)
	.align		4
.L_49:
        /*0028*/ 	.word	index@(_ZN3cub18CUB_300001_SM_10006detail11EmptyKernelIvEEvv)
        /*002c*/ 	.word	0x00000000


	//----- nvinfo : EIATTR_REGCOUNT
	.align		4
.L_50:
        /*0030*/ 	.byte	0x04, 0x2f
        /*0032*/ 	.short	(.L_52 - .L_51)
	.align		4
.L_51:
        /*0034*/ 	.word	index@(_ZN3cub18CUB_300001_SM_10006detail8for_each13static_kernelINS2_12policy_hub_t12policy_500_tEmN6thrust24THRUST_300001_SM_1000_NS8cuda_cub20__uninitialized_fill7functorINS7_10device_ptrIiEEiEEEEvT0_T1_)
        /*0038*/ 	.word	0x00000008


	//----- nvinfo : EIATTR_FRAME_SIZE
	.align		4
.L_52:
        /*003c*/ 	.byte	0x04, 0x11
        /*003e*/ 	.short	(.L_54 - .L_53)
	.align		4
.L_53:
        /*0040*/ 	.word	index@(_ZN3cub18CUB_300001_SM_10006detail8for_each13static_kernelINS2_12policy_hub_t12policy_500_tEmN6thrust24THRUST_300001_SM_1000_NS8cuda_cub20__uninitialized_fill7functorINS7_10device_ptrIiEEiEEEEvT0_T1_)
        /*0044*/ 	.word	0x00000000


	//----- nvinfo : EIATTR_REGCOUNT
	.align		4
.L_54:
        /*0048*/ 	.byte	0x04, 0x2f
        /*004a*/ 	.short	(.L_56 - .L_55)
	.align		4
.L_55:
        /*004c*/ 	.word	index@(_ZN3cub18CUB_300001_SM_10006detail8for_each13static_kernelINS2_12policy_hub_t12policy_500_tEmN6thrust24THRUST_300001_SM_1000_NS8cuda_cub20__uninitialized_fill7functorINS7_10device_ptrIfEEfEEEEvT0_T1_)
        /*0050*/ 	.word	0x00000008


	//----- nvinfo : EIATTR_FRAME_SIZE
	.align		4
.L_56:
        /*0054*/ 	.byte	0x04, 0x11
        /*0056*/ 	.short	(.L_58 - .L_57)
	.align		4
.L_57:
        /*0058*/ 	.word	index@(_ZN3cub18CUB_300001_SM_10006detail8for_each13static_kernelINS2_12policy_hub_t12policy_500_tEmN6thrust24THRUST_300001_SM_1000_NS8cuda_cub20__uninitialized_fill7functorINS7_10device_ptrIfEEfEEEEvT0_T1_)
        /*005c*/ 	.word	0x00000000


	//----- nvinfo : EIATTR_MIN_STACK_SIZE
	.align		4
.L_58:
        /*0060*/ 	.byte	0x04, 0x12
        /*0062*/ 	.short	(.L_60 - .L_59)
	.align		4
.L_59:
        /*0064*/ 	.word	index@(_ZN3cub18CUB_300001_SM_10006detail8for_each13static_kernelINS2_12policy_hub_t12policy_500_tEmN6thrust24THRUST_300001_SM_1000_NS8cuda_cub20__uninitialized_fill7functorINS7_10device_ptrIfEEfEEEEvT0_T1_)
        /*0068*/ 	.word	0x00000000


	//----- nvinfo : EIATTR_MIN_STACK_SIZE
	.align		4
.L_60:
        /*006c*/ 	.byte	0x04, 0x12
        /*006e*/ 	.short	(.L_62 - .L_61)
	.align		4
.L_61:
        /*0070*/ 	.word	index@(_ZN3cub18CUB_300001_SM_10006detail8for_each13static_kernelINS2_12policy_hub_t12policy_500_tEmN6thrust24THRUST_300001_SM_1000_NS8cuda_cub20__uninitialized_fill7functorINS7_10device_ptrIiEEiEEEEvT0_T1_)
        /*0074*/ 	.word	0x00000000


	//----- nvinfo : EIATTR_MIN_STACK_SIZE
	.align		4
.L_62:
        /*0078*/ 	.byte	0x04, 0x12
        /*007a*/ 	.short	(.L_64 - .L_63)
	.align		4
.L_63:
        /*007c*/ 	.word	index@(_ZN3cub18CUB_300001_SM_10006detail11EmptyKernelIvEEvv)
        /*0080*/ 	.word	0x00000000


	//----- nvinfo : EIATTR_MIN_STACK_SIZE
	.align		4
.L_64:
        /*0084*/ 	.byte	0x04, 0x12
        /*0086*/ 	.short	(.L_66 - .L_65)
	.align		4
.L_65:
        /*0088*/ 	.word	index@(_Z18initializeSynapsesifPfPiS0_S_S0_)
        /*008c*/ 	.word	0x00000000
.L_66:


//--------------------- .nv.compat                --------------------------
	.section	.nv.compat,"",@"SHT_CUDA_COMPAT_INFO"
	.align	4
        /*0000*/ 	.byte	0x02, 0x09, 0x00, 0x00, 0x02, 0x02, 0x01, 0x00, 0x02, 0x05, 0x05, 0x00, 0x03, 0x07, 0x01, 0x01
        /*0010*/ 	.byte	0x02, 0x03, 0x00, 0x00, 0x02, 0x06, 0x01, 0x00, 0x04, 0x0b, 0x08, 0x00, 0x09, 0x00, 0x00, 0x00
        /*0020*/ 	.byte	0x00, 0x00, 0x00, 0x00


//--------------------- .nv.info._ZN3cub18CUB_300001_SM_10006detail8for_each13static_kernelINS2_12policy_hub_t12policy_500_tEmN6thrust24THRUST_300001_SM_1000_NS8cuda_cub20__uninitialized_fill7functorINS7_10device_ptrIfEEfEEEEvT0_T1_ --------------------------
	.section	.nv.info._ZN3cub18CUB_300001_SM_10006detail8for_each13static_kernelINS2_12policy_hub_t12policy_500_tEmN6thrust24THRUST_300001_SM_1000_NS8cuda_cub20__uninitialized_fill7functorINS7_10device_ptrIfEEfEEEEvT0_T1_,"",@"SHT_CUDA_INFO"
	.sectionflags	@""
	.align	4


	//----- nvinfo : EIATTR_CUDA_API_VERSION
	.align		4
        /*0000*/ 	.byte	0x04, 0x37
        /*0002*/ 	.short	(.L_68 - .L_67)
.L_67:
        /*0004*/ 	.word	0x00000082


	//----- nvinfo : EIATTR_KPARAM_INFO
	.align		4
.L_68:
        /*0008*/ 	.byte	0x04, 0x17
        /*000a*/ 	.short	(.L_70 - .L_69)
.L_69:
        /*000c*/ 	.word	0x00000000
        /*0010*/ 	.short	0x0001
        /*0012*/ 	.short	0x0008
        /*0014*/ 	.byte	0x00, 0xf0, 0x41, 0x00


	//----- nvinfo : EIATTR_KPARAM_INFO
	.align		4
.L_70:
        /*0018*/ 	.byte	0x04, 0x17
        /*001a*/ 	.short	(.L_72 - .L_71)
.L_71:
        /*001c*/ 	.word	0x00000000
        /*0020*/ 	.short	0x0000
        /*0022*/ 	.short	0x0000
        /*0024*/ 	.byte	0x00, 0xf0, 0x21, 0x00


	//----- nvinfo : EIATTR_SPARSE_MMA_MASK
	.align		4
.L_72:
        /*0028*/ 	.byte	0x03, 0x50
        /*002a*/ 	.short	0x0000


	//----- nvinfo : EIATTR_MAXREG_COUNT
	.align		4
        /*002c*/ 	.byte	0x03, 0x1b
        /*002e*/ 	.short	0x00ff


	//----- nvinfo : EIATTR_MERCURY_ISA_VERSION
	.align		4
        /*0030*/ 	.byte	0x03, 0x5f
        /*0032*/ 	.short	0x0101


	//----- nvinfo : EIATTR_VRC_CTA_INIT_COUNT
	.align		4
        /*0034*/ 	.byte	0x02, 0x4a
	.zero		1
	.zero		1


	//----- nvinfo : EIATTR_EXIT_INSTR_OFFSETS
	.align		4
        /*0038*/ 	.byte	0x04, 0x1c
        /*003a*/ 	.short	(.L_74 - .L_73)


	//   ....[0]....
.L_73:
        /*003c*/ 	.word	0x00000130


	//   ....[1]....
        /*0040*/ 	.word	0x00000230


	//   ....[2]....
        /*0044*/ 	.word	0x00000260


	//----- nvinfo : EIATTR_MAX_THREADS
	.align		4
.L_74:
        /*0048*/ 	.byte	0x04, 0x05
        /*004a*/ 	.short	(.L_76 - .L_75)
.L_75:
        /*004c*/ 	.word	0x00000100
        /*0050*/ 	.word	0x00000001
        /*0054*/ 	.word	0x00000001


	//----- nvinfo : EIATTR_CBANK_PARAM_SIZE
	.align		4
.L_76:
        /*0058*/ 	.byte	0x03, 0x19
        /*005a*/ 	.short	0x0018


	//----- nvinfo : EIATTR_PARAM_CBANK
	.align		4
        /*005c*/ 	.byte	0x04, 0x0a
        /*005e*/ 	.short	(.L_78 - .L_77)
	.align		4
.L_77:
        /*0060*/ 	.word	index@(.nv.constant0._ZN3cub18CUB_300001_SM_10006detail8for_each13static_kernelINS2_12policy_hub_t12policy_500_tEmN6thrust24THRUST_300001_SM_1000_NS8cuda_cub20__uninitialized_fill7functorINS7_10device_ptrIfEEfEEEEvT0_T1_)
        /*0064*/ 	.short	0x0380
        /*0066*/ 	.short	0x0018


	//----- nvinfo : EIATTR_SW_WAR
	.align		4
.L_78:
        /*0068*/ 	.byte	0x04, 0x36
        /*006a*/ 	.short	(.L_80 - .L_79)
.L_79:
        /*006c*/ 	.word	0x00000008
.L_80:


//--------------------- .nv.info._ZN3cub18CUB_300001_SM_10006detail8for_each13static_kernelINS2_12policy_hub_t12policy_500_tEmN6thrust24THRUST_300001_SM_1000_NS8cuda_cub20__uninitialized_fill7functorINS7_10device_ptrIiEEiEEEEvT0_T1_ --------------------------
	.section	.nv.info._ZN3cub18CUB_300001_SM_10006detail8for_each13static_kernelINS2_12policy_hub_t12policy_500_tEmN6thrust24THRUST_300001_SM_1000_NS8cuda_cub20__uninitialized_fill7functorINS7_10device_ptrIiEEiEEEEvT0_T1_,"",@"SHT_CUDA_INFO"
	.sectionflags	@""
	.align	4


	//----- nvinfo : EIATTR_CUDA_API_VERSION
	.align		4
        /*0000*/ 	.byte	0x04, 0x37
        /*0002*/ 	.short	(.L_82 - .L_81)
.L_81:
        /*0004*/ 	.word	0x00000082


	//----- nvinfo : EIATTR_KPARAM_INFO
	.align		4
.L_82:
        /*0008*/ 	.byte	0x04, 0x17
        /*000a*/ 	.short	(.L_84 - .L_83)
.L_83:
        /*000c*/ 	.word	0x00000000
        /*0010*/ 	.short	0x0001
        /*0012*/ 	.short	0x0008
        /*0014*/ 	.byte	0x00, 0xf0, 0x41, 0x00


	//----- nvinfo : EIATTR_KPARAM_INFO
	.align		4
.L_84:
        /*0018*/ 	.byte	0x04, 0x17
        /*001a*/ 	.short	(.L_86 - .L_85)
.L_85:
        /*001c*/ 	.word	0x00000000
        /*0020*/ 	.short	0x0000
        /*0022*/ 	.short	0x0000
        /*0024*/ 	.byte	0x00, 0xf0, 0x21, 0x00


	//----- nvinfo : EIATTR_SPARSE_MMA_MASK
	.align		4
.L_86:
        /*0028*/ 	.byte	0x03, 0x50
        /*002a*/ 	.short	0x0000


	//----- nvinfo : EIATTR_MAXREG_COUNT
	.align		4
        /*002c*/ 	.byte	0x03, 0x1b
        /*002e*/ 	.short	0x00ff


	//----- nvinfo : EIATTR_MERCURY_ISA_VERSION
	.align		4
        /*0030*/ 	.byte	0x03, 0x5f
        /*0032*/ 	.short	0x0101


	//----- nvinfo : EIATTR_VRC_CTA_INIT_COUNT
	.align		4
        /*0034*/ 	.byte	0x02, 0x4a
	.zero		1
	.zero		1


	//----- nvinfo : EIATTR_EXIT_INSTR_OFFSETS
	.align		4
        /*0038*/ 	.byte	0x04, 0x1c
        /*003a*/ 	.short	(.L_88 - .L_87)


	//   ....[0]....
.L_87:
        /*003c*/ 	.word	0x00000130


	//   ....[1]....
        /*0040*/ 	.word	0x00000230


	//   ....[2]....
        /*0044*/ 	.word	0x00000260


	//----- nvinfo : EIATTR_MAX_THREADS
	.align		4
.L_88:
        /*0048*/ 	.byte	0x04, 0x05
        /*004a*/ 	.short	(.L_90 - .L_89)
.L_89:
        /*004c*/ 	.word	0x00000100
        /*0050*/ 	.word	0x00000001
        /*0054*/ 	.word	0x00000001


	//----- nvinfo : EIATTR_CBANK_PARAM_SIZE
	.align		4
.L_90:
        /*0058*/ 	.byte	0x03, 0x19
        /*005a*/ 	.short	0x0018


	//----- nvinfo : EIATTR_PARAM_CBANK
	.align		4
        /*005c*/ 	.byte	0x04, 0x0a
        /*005e*/ 	.short	(.L_92 - .L_91)
	.align		4
.L_91:
        /*0060*/ 	.word	index@(.nv.constant0._ZN3cub18CUB_300001_SM_10006detail8for_each13static_kernelINS2_12policy_hub_t12policy_500_tEmN6thrust24THRUST_300001_SM_1000_NS8cuda_cub20__uninitialized_fill7functorINS7_10device_ptrIiEEiEEEEvT0_T1_)
        /*0064*/ 	.short	0x0380
        /*0066*/ 	.short	0x0018


	//----- nvinfo : EIATTR_SW_WAR
	.align		4
.L_92:
        /*0068*/ 	.byte	0x04, 0x36
        /*006a*/ 	.short	(.L_94 - .L_93)
.L_93:
        /*006c*/ 	.word	0x00000008
.L_94:


//--------------------- .nv.info._ZN3cub18CUB_300001_SM_10006detail11EmptyKernelIvEEvv --------------------------
	.section	.nv.info._ZN3cub18CUB_300001_SM_10006detail11EmptyKernelIvEEvv,"",@"SHT_CUDA_INFO"
	.sectionflags	@""
	.align	4


	//----- nvinfo : EIATTR_CUDA_API_VERSION
	.align		4
        /*0000*/ 	.byte	0x04, 0x37
        /*0002*/ 	.short	(.L_96 - .L_95)
.L_95:
        /*0004*/ 	.word	0x00000082


	//----- nvinfo : EIATTR_SPARSE_MMA_MASK
	.align		4
.L_96:
        /*0008*/ 	.byte	0x03, 0x50
        /*000a*/ 	.short	0x0000


	//----- nvinfo : EIATTR_MAXREG_COUNT
	.align		4
        /*000c*/ 	.byte	0x03, 0x1b
        /*000e*/ 	.short	0x00ff


	//----- nvinfo : EIATTR_MERCURY_ISA_VERSION
	.align		4
        /*0010*/ 	.byte	0x03, 0x5f
        /*0012*/ 	.short	0x0101


	//----- nvinfo : EIATTR_VRC_CTA_INIT_COUNT
	.align		4
        /*0014*/ 	.byte	0x02, 0x4a
	.zero		1
	.zero		1


	//----- nvinfo : EIATTR_EXIT_INSTR_OFFSETS
	.align		4
        /*0018*/ 	.byte	0x04, 0x1c
        /*001a*/ 	.short	(.L_98 - .L_97)


	//   ....[0]....
.L_97:
        /*001c*/ 	.word	0x00000010


	//----- nvinfo : EIATTR_SW_WAR
	.align		4
.L_98:
        /*0020*/ 	.byte	0x04, 0x36
        /*0022*/ 	.short	(.L_100 - .L_99)
.L_99:
        /*0024*/ 	.word	0x00000008
.L_100:


//--------------------- .nv.info._Z18initializeSynapsesifPfPiS0_S_S0_ --------------------------
	.section	.nv.info._Z18initializeSynapsesifPfPiS0_S_S0_,"",@"SHT_CUDA_INFO"
	.sectionflags	@""
	.align	4


	//----- nvinfo : EIATTR_CUDA_API_VERSION
	.align		4
        /*0000*/ 	.byte	0x04, 0x37
        /*0002*/ 	.short	(.L_102 - .L_101)
.L_101:
        /*0004*/ 	.word	0x00000082


	//----- nvinfo : EIATTR_KPARAM_INFO
	.align		4
.L_102:
        /*0008*/ 	.byte	0x04, 0x17
        /*000a*/ 	.short	(.L_104 - .L_103)
.L_103:
        /*000c*/ 	.word	0x00000000
        /*0010*/ 	.short	0x0006
        /*0012*/ 	.short	0x0028
        /*0014*/ 	.byte	0x00, 0xf5, 0x21, 0x00


	//----- nvinfo : EIATTR_KPARAM_INFO
	.align		4
.L_104:
        /*0018*/ 	.byte	0x04, 0x17
        /*001a*/ 	.short	(.L_106 - .L_105)
.L_105:
        /*001c*/ 	.word	0x00000000
        /*0020*/ 	.short	0x0005
        /*0022*/ 	.short	0x0020
        /*0024*/ 	.byte	0x00, 0xf5, 0x21, 0x00


	//----- nvinfo : EIATTR_KPARAM_INFO
	.align		4
.L_106:
        /*0028*/ 	.byte	0x04, 0x17
        /*002a*/ 	.short	(.L_108 - .L_107)
.L_107:
        /*002c*/ 	.word	0x00000000
        /*0030*/ 	.short	0x0004
        /*0032*/ 	.short	0x0018
        /*0034*/ 	.byte	0x00, 0xf5, 0x21, 0x00


	//----- nvinfo : EIATTR_KPARAM_INFO
	.align		4
.L_108:
        /*0038*/ 	.byte	0x04, 0x17
        /*003a*/ 	.short	(.L_110 - .L_109)
.L_109:
        /*003c*/ 	.word	0x00000000
        /*0040*/ 	.short	0x0003
        /*0042*/ 	.short	0x0010
        /*0044*/ 	.byte	0x00, 0xf5, 0x21, 0x00


	//----- nvinfo : EIATTR_KPARAM_INFO
	.align		4
.L_110:
        /*0048*/ 	.byte	0x04, 0x17
        /*004a*/ 	.short	(.L_112 - .L_111)
.L_111:
        /*004c*/ 	.word	0x00000000
        /*0050*/ 	.short	0x0002
        /*0052*/ 	.short	0x0008
        /*0054*/ 	.byte	0x00, 0xf5, 0x21, 0x00


	//----- nvinfo : EIATTR_KPARAM_INFO
	.align		4
.L_112:
        /*0058*/ 	.byte	0x04, 0x17
        /*005a*/ 	.short	(.L_114 - .L_113)
.L_113:
        /*005c*/ 	.word	0x00000000
        /*0060*/ 	.short	0x0001
        /*0062*/ 	.short	0x0004
        /*0064*/ 	.byte	0x00, 0xf0, 0x11, 0x00


	//----- nvinfo : EIATTR_KPARAM_INFO
	.align		4
.L_114:
        /*0068*/ 	.byte	0x04, 0x17
        /*006a*/ 	.short	(.L_116 - .L_115)
.L_115:
        /*006c*/ 	.word	0x00000000
        /*0070*/ 	.short	0x0000
        /*0072*/ 	.short	0x0000
        /*0074*/ 	.byte	0x00, 0xf0, 0x11, 0x00


	//----- nvinfo : EIATTR_SPARSE_MMA_MASK
	.align		4
.L_116:
        /*0078*/ 	.byte	0x03, 0x50
        /*007a*/ 	.short	0x0000


	//----- nvinfo : EIATTR_MAXREG_COUNT
	.align		4
        /*007c*/ 	.byte	0x03, 0x1b
        /*007e*/ 	.short	0x00ff


	//----- nvinfo : EIATTR_MERCURY_ISA_VERSION
	.align		4
        /*0080*/ 	.byte	0x03, 0x5f
        /*0082*/ 	.short	0x0101


	//----- nvinfo : EIATTR_INT_WARP_WIDE_INSTR_OFFSETS
	.align		4
        /*0084*/ 	.byte	0x04, 0x31
        /*0086*/ 	.short	(.L_118 - .L_117)


	//   ....[0]....
.L_117:
        /*0088*/ 	.word	0x00000110


	//   ....[1]....
        /*008c*/ 	.word	0x00000380


	//----- nvinfo : EIATTR_VRC_CTA_INIT_COUNT
	.align		4
.L_118:
        /*0090*/ 	.byte	0x02, 0x4a
	.zero		1
	.zero		1


	//----- nvinfo : EIATTR_EXIT_INSTR_OFFSETS
	.align		4
        /*0094*/ 	.byte	0x04, 0x1c
        /*0096*/ 	.short	(.L_120 - .L_119)


	//   ....[0]....
.L_119:
        /*0098*/ 	.word	0x00000080


	//   ....[1]....
        /*009c*/ 	.word	0x000000f0


	//   ....[2]....
        /*00a0*/ 	.word	0x00000400


	//----- nvinfo : EIATTR_CBANK_PARAM_SIZE
	.align		4
.L_120:
        /*00a4*/ 	.byte	0x03, 0x19
        /*00a6*/ 	.short	0x0030


	//----- nvinfo : EIATTR_PARAM_CBANK
	.align		4
        /*00a8*/ 	.byte	0x04, 0x0a
        /*00aa*/ 	.short	(.L_122 - .L_121)
	.align		4
.L_121:
        /*00ac*/ 	.word	index@(.nv.constant0._Z18initializeSynapsesifPfPiS0_S_S0_)
        /*00b0*/ 	.short	0x0380
        /*00b2*/ 	.short	0x0030


	//----- nvinfo : EIATTR_SW_WAR
	.align		4
.L_122:
        /*00b4*/ 	.byte	0x04, 0x36
        /*00b6*/ 	.short	(.L_124 - .L_123)
.L_123:
        /*00b8*/ 	.word	0x00000008
.L_124:


//--------------------- .nv.callgraph             --------------------------
	.section	.nv.callgraph,"",@"SHT_CUDA_CALLGRAPH"
	.align	4
	.sectionentsize	8
	.align		4
        /*0000*/ 	.word	0x00000000
	.align		4
        /*0004*/ 	.word	0xffffffff
	.align		4
        /*0008*/ 	.word	0x00000000
	.align		4
        /*000c*/ 	.word	0xfffffffe
	.align		4
        /*0010*/ 	.word	0x00000000
	.align		4
        /*0014*/ 	.word	0xfffffffd
	.align		4
        /*0018*/ 	.word	0x00000000
	.align		4
        /*001c*/ 	.word	0xfffffffc


//--------------------- .nv.constant4             --------------------------
	.section	.nv.constant4,"a",@progbits
	.align	8
	.align		8
.nv.constant4:
        /*0000*/ 	.dword	_ZN34_INTERNAL_0eeb8951_4_k_cu_8ea678d04cuda3std3__45__cpo5beginE
	.align		8
        /*0008*/ 	.dword	_ZN34_INTERNAL_0eeb8951_4_k_cu_8ea678d04cuda3std3__45__cpo3endE
	.align		8
        /*0010*/ 	.dword	_ZN34_INTERNAL_0eeb8951_4_k_cu_8ea678d04cuda3std3__45__cpo6cbeginE
	.align		8
        /*0018*/ 	.dword	_ZN34_INTERNAL_0eeb8951_4_k_cu_8ea678d04cuda3std3__45__cpo4cendE
	.align		8
        /*0020*/ 	.dword	_ZN34_INTERNAL_0eeb8951_4_k_cu_8ea678d04cuda3std3__45__cpo6rbeginE
	.align		8
        /*0028*/ 	.dword	_ZN34_INTERNAL_0eeb8951_4_k_cu_8ea678d04cuda3std3__45__cpo4rendE
	.align		8
        /*0030*/ 	.dword	_ZN34_INTERNAL_0eeb8951_4_k_cu_8ea678d04cuda3std3__45__cpo7crbeginE
	.align		8
        /*0038*/ 	.dword	_ZN34_INTERNAL_0eeb8951_4_k_cu_8ea678d04cuda3std3__45__cpo5crendE
	.align		8
        /*0040*/ 	.dword	_ZN34_INTERNAL_0eeb8951_4_k_cu_8ea678d04cuda3std3__436_GLOBAL__N__0eeb8951_4_k_cu_8ea678d06ignoreE
	.align		8
        /*0048*/ 	.dword	_ZN34_INTERNAL_0eeb8951_4_k_cu_8ea678d04cuda3std3__419piecewise_constructE
	.align		8
        /*0050*/ 	.dword	_ZN34_INTERNAL_0eeb8951_4_k_cu_8ea678d04cuda3std3__48in_placeE
	.align		8
        /*0058*/ 	.dword	_ZN34_INTERNAL_0eeb8951_4_k_cu_8ea678d04cuda3std3__420unreachable_sentinelE
	.align		8
        /*0060*/ 	.dword	_ZN34_INTERNAL_0eeb8951_4_k_cu_8ea678d04cuda3std3__47nulloptE
	.align		8
        /*0068*/ 	.dword	_ZN34_INTERNAL_0eeb8951_4_k_cu_8ea678d04cuda3std3__48unexpectE
	.align		8
        /*0070*/ 	.dword	_ZN34_INTERNAL_0eeb8951_4_k_cu_8ea678d04cuda3std6ranges3__45__cpo4swapE
	.align		8
        /*0078*/ 	.dword	_ZN34_INTERNAL_0eeb8951_4_k_cu_8ea678d04cuda3std6ranges3__45__cpo9iter_moveE
	.align		8
        /*0080*/ 	.dword	_ZN34_INTERNAL_0eeb8951_4_k_cu_8ea678d04cuda3std6ranges3__45__cpo5beginE
	.align		8
        /*0088*/ 	.dword	_ZN34_INTERNAL_0eeb8951_4_k_cu_8ea678d04cuda3std6ranges3__45__cpo3endE
	.align		8
        /*0090*/ 	.dword	_ZN34_INTERNAL_0eeb8951_4_k_cu_8ea678d04cuda3std6ranges3__45__cpo6cbeginE
	.align		8
        /*0098*/ 	.dword	_ZN34_INTERNAL_0eeb8951_4_k_cu_8ea678d04cuda3std6ranges3__45__cpo4cendE
	.align		8
        /*00a0*/ 	.dword	_ZN34_INTERNAL_0eeb8951_4_k_cu_8ea678d04cuda3std6ranges3__45__cpo7advanceE
	.align		8
        /*00a8*/ 	.dword	_ZN34_INTERNAL_0eeb8951_4_k_cu_8ea678d04cuda3std6ranges3__45__cpo9iter_swapE
	.align		8
        /*00b0*/ 	.dword	_ZN34_INTERNAL_0eeb8951_4_k_cu_8ea678d04cuda3std6ranges3__45__cpo4nextE
	.align		8
        /*00b8*/ 	.dword	_ZN34_INTERNAL_0eeb8951_4_k_cu_8ea678d04cuda3std6ranges3__45__cpo4prevE
	.align		8
        /*00c0*/ 	.dword	_ZN34_INTERNAL_0eeb8951_4_k_cu_8ea678d04cuda3std6ranges3__45__cpo4dataE
	.align		8
        /*00c8*/ 	.dword	_ZN34_INTERNAL_0eeb8951_4_k_cu_8ea678d04cuda3std6ranges3__45__cpo5cdataE
	.align		8
        /*00d0*/ 	.dword	_ZN34_INTERNAL_0eeb8951_4_k_cu_8ea678d04cuda3std6ranges3__45__cpo4sizeE
	.align		8
        /*00d8*/ 	.dword	_ZN34_INTERNAL_0eeb8951_4_k_cu_8ea678d04cuda3std6ranges3__45__cpo5ssizeE
	.align		8
        /*00e0*/ 	.dword	_ZN34_INTERNAL_0eeb8951_4_k_cu_8ea678d04cuda3std6ranges3__45__cpo8distanceE
	.align		8
        /*00e8*/ 	.dword	_ZN34_INTERNAL_0eeb8951_4_k_cu_8ea678d06thrust24THRUST_300001_SM_1000_NS8cuda_cub3parE
	.align		8
        /*00f0*/ 	.dword	_ZN34_INTERNAL_0eeb8951_4_k_cu_8ea678d06thrust24THRUST_300001_SM_1000_NS8cuda_cub10par_nosyncE
	.align		8
        /*00f8*/ 	.dword	_ZN34_INTERNAL_0eeb8951_4_k_cu_8ea678d06thrust24THRUST_300001_SM_1000_NS6system6detail10sequential3seqE
	.align		8
        /*0100*/ 	.dword	_ZN34_INTERNAL_0eeb8951_4_k_cu_8ea678d06thrust24THRUST_300001_SM_1000_NS12placeholders2_1E
	.align		8
        /*0108*/ 	.dword	_ZN34_INTERNAL_0eeb8951_4_k_cu_8ea678d06thrust24THRUST_300001_SM_1000_NS12placeholders2_2E
	.align		8
        /*0110*/ 	.dword	_ZN34_INTERNAL_0eeb8951_4_k_cu_8ea678d06thrust24THRUST_300001_SM_1000_NS12placeholders2_3E
	.align		8
        /*0118*/ 	.dword	_ZN34_INTERNAL_0eeb8951_4_k_cu_8ea678d06thrust24THRUST_300001_SM_1000_NS12placeholders2_4E
	.align		8
        /*0120*/ 	.dword	_ZN34_INTERNAL_0eeb8951_4_k_cu_8ea678d06thrust24THRUST_300001_SM_1000_NS12placeholders2_5E
	.align		8
        /*0128*/ 	.dword	_ZN34_INTERNAL_0eeb8951_4_k_cu_8ea678d06thrust24THRUST_300001_SM_1000_NS12placeholders2_6E
	.align		8
        /*0130*/ 	.dword	_ZN34_INTERNAL_0eeb8951_4_k_cu_8ea678d06thrust24THRUST_300001_SM_1000_NS12placeholders2_7E
	.align		8
        /*0138*/ 	.dword	_ZN34_INTERNAL_0eeb8951_4_k_cu_8ea678d06thrust24THRUST_300001_SM_1000_NS12placeholders2_8E
	.align		8
        /*0140*/ 	.dword	_ZN34_INTERNAL_0eeb8951_4_k_cu_8ea678d06thrust24THRUST_300001_SM_1000_NS12placeholders2_9E
	.align		8
        /*0148*/ 	.dword	_ZN34_INTERNAL_0eeb8951_4_k_cu_8ea678d06thrust24THRUST_300001_SM_1000_NS12placeholders3_10E
	.align		8
        /*0150*/ 	.dword	_ZN34_INTERNAL_0eeb8951_4_k_cu_8ea678d06thrust24THRUST_300001_SM_1000_NS3seqE


//--------------------- .text._ZN3cub18CUB_300001_SM_10006detail8for_each13static_kernelINS2_12policy_hub_t12policy_500_tEmN6thrust24THRUST_300001_SM_1000_NS8cuda_cub20__uninitialized_fill7functorINS7_10device_ptrIfEEfEEEEvT0_T1_ --------------------------
	.section	.text._ZN3cub18CUB_300001_SM_10006detail8for_each13static_kernelINS2_12policy_hub_t12policy_500_tEmN6thrust24THRUST_300001_SM_1000_NS8cuda_cub20__uninitialized_fill7functorINS7_10device_ptrIfEEfEEEEvT0_T1_,"ax",@progbits
	.align	128
        .global         _ZN3cub18CUB_300001_SM_10006detail8for_each13static_kernelINS2_12policy_hub_t12policy_500_tEmN6thrust24THRUST_300001_SM_1000_NS8cuda_cub20__uninitialized_fill7functorINS7_10device_ptrIfEEfEEEEvT0_T1_
        .type           _ZN3cub18CUB_300001_SM_10006detail8for_each13static_kernelINS2_12policy_hub_t12policy_500_tEmN6thrust24THRUST_300001_SM_1000_NS8cuda_cub20__uninitialized_fill7functorINS7_10device_ptrIfEEfEEEEvT0_T1_,@function
        .size           _ZN3cub18CUB_300001_SM_10006detail8for_each13static_kernelINS2_12policy_hub_t12policy_500_tEmN6thrust24THRUST_300001_SM_1000_NS8cuda_cub20__uninitialized_fill7functorINS7_10device_ptrIfEEfEEEEvT0_T1_,(.L_x_6 - _ZN3cub18CUB_300001_SM_10006detail8for_each13static_kernelINS2_12policy_hub_t12policy_500_tEmN6thrust24THRUST_300001_SM_1000_NS8cuda_cub20__uninitialized_fill7functorINS7_10device_ptrIfEEfEEEEvT0_T1_)
        .other          _ZN3cub18CUB_300001_SM_10006detail8for_each13static_kernelINS2_12policy_hub_t12policy_500_tEmN6thrust24THRUST_300001_SM_1000_NS8cuda_cub20__uninitialized_fill7functorINS7_10device_ptrIfEEfEEEEvT0_T1_,@"STO_CUDA_ENTRY STV_DEFAULT"
_ZN3cub18CUB_300001_SM_10006detail8for_each13static_kernelINS2_12policy_hub_t12policy_500_tEmN6thrust24THRUST_300001_SM_1000_NS8cuda_cub20__uninitialized_fill7functorINS7_10device_ptrIfEEfEEEEvT0_T1_:
.text._ZN3cub18CUB_300001_SM_10006detail8for_each13static_kernelINS2_12policy_hub_t12policy_500_tEmN6thrust24THRUST_300001_SM_1000_NS8cuda_cub20__uninitialized_fill7functorINS7_10device_ptrIfEEfEEEEvT0_T1_:
[----:B------:R-:W-:Y:S08]  /*0000*/  LDC R1, c[0x0][0x37c] ;  /* 0x0000df00ff017b82 */ /* 0x000ff00000000800 */
[----:B------:R-:W0:Y:S01]  /*0010*/  S2UR UR4, SR_CTAID.X ;  /* 0x00000000000479c3 */ /* 0x000e220000002500 */
[----:B------:R-:W1:Y:S01]  /*0020*/  LDCU.64 UR6, c[0x0][0x380] ;  /* 0x00007000ff0677ac */ /* 0x000e620008000a00 */
[----:B------:R-:W2:Y:S01]  /*0030*/  LDCU.64 UR8, c[0x0][0x358] ;  /* 0x00006b00ff0877ac */ /* 0x000ea20008000a00 */
[----:B0-----:R-:W-:-:S04]  /*0040*/  UIMAD.WIDE.U32 UR4, UR4, 0x200, URZ ;  /* 0x00000200040478a5 */ /* 0x001fc8000f8e00ff */
[----:B-1----:R-:W-:-:S04]  /*0050*/  UIADD3 UR6, UP0, UPT, -UR4, UR6, URZ ;  /* 0x0000000604067290 */ /* 0x002fc8000ff1e1ff */
[----:B------:R-:W-:Y:S02]  /*0060*/  UIADD3.X UR7, UPT, UPT, ~UR5, UR7, URZ, UP0, !UPT ;  /* 0x0000000705077290 */ /* 0x000fe400087fe5ff */
[----:B------:R-:W-:-:S04]  /*0070*/  UISETP.GE.U32.AND UP0, UPT, UR6, 0x200, UPT ;  /* 0x000002000600788c */ /* 0x000fc8000bf06070 */
[----:B------:R-:W-:-:S09]  /*0080*/  UISETP.GE.U32.AND.EX UP0, UPT, UR7, URZ, UPT, UP0 ;  /* 0x000000ff0700728c */ /* 0x000fd2000bf06100 */
[----:B--2---:R-:W-:Y:S05]  /*0090*/  BRA.U !UP0, `(.L_x_0) ;  /* 0x0000000108287547 */ /* 0x004fea000b800000 */
[----:B------:R-:W0:Y:S01]  /*00a0*/  S2R R0, SR_TID.X ;  /* 0x0000000000007919 */ /* 0x000e220000002100 */
[----:B------:R-:W1:Y:S01]  /*00b0*/  LDCU.64 UR6, c[0x0][0x388] ;  /* 0x00007100ff0677ac */ /* 0x000e620008000a00 */
[----:B------:R-:W2:Y:S01]  /*00c0*/  LDC R5, c[0x0][0x390] ;  /* 0x0000e400ff057b82 */ /* 0x000ea20000000800 */
[----:B0-----:R-:W-:-:S05]  /*00d0*/  IADD3 R0, P0, PT, R0, UR4, RZ ;  /* 0x0000000400007c10 */ /* 0x001fca000ff1e0ff */
[----:B------:R-:W-:Y:S01]  /*00e0*/  IMAD.X R3, RZ, RZ, UR5, P0 ;  /* 0x00000005ff037e24 */ /* 0x000fe200080e06ff */
[----:B-1----:R-:W-:-:S04]  /*00f0*/  LEA R2, P0, R0, UR6, 0x2 ;  /* 0x0000000600027c11 */ /* 0x002fc8000f8010ff */
[----:B------:R-:W-:-:S05]  /*0100*/  LEA.HI.X R3, R0, UR7, R3, 0x2, P0 ;  /* 0x0000000700037c11 */ /* 0x000fca00080f1403 */
[----:B--2---:R-:W-:Y:S04]  /*0110*/  STG.E desc[UR8][R2.64], R5 ;  /* 0x0000000502007986 */ /* 0x004fe8000c101908 */
[----:B------:R-:W-:Y:S01]  /*0120*/  STG.E desc[UR8][R2.64+0x400], R5 ;  /* 0x0004000502007986 */ /* 0x000fe2000c101908 */
[----:B------:R-:W-:Y:S05]  /*0130*/  EXIT ;  /* 0x000000000000794d */ /* 0x000fea0003800000 */
.L_x_0:
[----:B------:R-:W0:Y:S01]  /*0140*/  S2R R0, SR_TID.X ;  /* 0x0000000000007919 */ /* 0x000e220000002100 */
[----:B------:R-:W-:Y:S01]  /*0150*/  IMAD.U32 R2, RZ, RZ, UR7 ;  /* 0x00000007ff027e24 */ /* 0x000fe2000f8e00ff */
[----:B------:R-:W1:Y:S01]  /*0160*/  LDCU.64 UR10, c[0x0][0x388] ;  /* 0x00007100ff0a77ac */ /* 0x000e620008000a00 */
[----:B------:R-:W-:Y:S01]  /*0170*/  IMAD.U32 R4, RZ, RZ, UR7 ;  /* 0x00000007ff047e24 */ /* 0x000fe2000f8e00ff */
[----:B0-----:R-:W-:-:S04]  /*0180*/  ISETP.LT.U32.AND P0, PT, R0, UR6, PT ;  /* 0x0000000600007c0c */ /* 0x001fc8000bf01070 */
[----:B------:R-:W-:Y:S01]  /*0190*/  ISETP.GT.U32.AND.EX P0, PT, R2, RZ, PT, P0 ;  /* 0x000000ff0200720c */ /* 0x000fe20003f04100 */
[C---:B------:R-:W-:Y:S01]  /*01a0*/  VIADD R2, R0.reuse, 0x100 ;  /* 0x0000010000027836 */ /* 0x040fe20000000000 */
[----:B------:R-:W-:-:S04]  /*01b0*/  IADD3 R0, P2, PT, R0, UR4, RZ ;  /* 0x0000000400007c10 */ /* 0x000fc8000ff5e0ff */
[----:B------:R-:W-:Y:S01]  /*01c0*/  ISETP.LT.U32.AND P1, PT, R2, UR6, PT ;  /* 0x0000000602007c0c */ /* 0x000fe2000bf21070 */
[----:B------:R-:W-:Y:S01]  /*01d0*/  IMAD.X R3, RZ, RZ, UR5, P2 ;  /* 0x00000005ff037e24 */ /* 0x000fe200090e06ff */
[----:B-1----:R-:W-:Y:S02]  /*01e0*/  LEA R2, P2, R0, UR10, 0x2 ;  /* 0x0000000a00027c11 */ /* 0x002fe4000f8410ff */
[----:B------:R-:W-:Y:S02]  /*01f0*/  ISETP.GT.U32.AND.EX P1, PT, R4, RZ, PT, P1 ;  /* 0x000000ff0400720c */ /* 0x000fe40003f24110 */
[----:B------:R-:W-:Y:S01]  /*0200*/  LEA.HI.X R3, R0, UR11, R3, 0x2, P2 ;  /* 0x0000000b00037c11 */ /* 0x000fe200090f1403 */
[----:B------:R-:W0:Y:S04]  /*0210*/  @P0 LDC R5, c[0x0][0x390] ;  /* 0x0000e400ff050b82 */ /* 0x000e280000000800 */
[----:B0-----:R0:W-:Y:S06]  /*0220*/  @P0 STG.E desc[UR8][R2.64], R5 ;  /* 0x0000000502000986 */ /* 0x0011ec000c101908 */
[----:B------:R-:W-:Y:S05]  /*0230*/  @!P1 EXIT ;  /* 0x000000000000994d */ /* 0x000fea0003800000 */
[----:B0-----:R-:W0:Y:S02]  /*0240*/  LDC R5, c[0x0][0x390] ;  /* 0x0000e400ff057b82 */ /* 0x001e240000000800 */
[----:B0-----:R-:W-:Y:S01]  /*0250*/  STG.E desc[UR8][R2.64+0x400], R5 ;  /* 0x0004000502007986 */ /* 0x001fe2000c101908 */
[----:B------:R-:W-:Y:S05]  /*0260*/  EXIT ;  /* 0x000000000000794d */ /* 0x000fea0003800000 */
.L_x_1:
[----:B------:R-:W-:-:S00]  /*0270*/  BRA `(.L_x_1) ;  /* 0xfffffffc00fc7947 */ /* 0x000fc0000383ffff */
[----:B------:R-:W-:-:S00]  /*0280*/  NOP ;  /* 0x0000000000007918 */ /* 0x000fc00000000000 */
[----:B------:R-:W-:-:S00]  /*0290*/  NOP ;  /* 0x0000000000007918 */ /* 0x000fc00000000000 */
[----:B------:R-:W-:-:S00]  /*02a0*/  NOP ;  /* 0x0000000000007918 */ /* 0x000fc00000000000 */
[----:B------:R-:W-:-:S00]  /*02b0*/  NOP ;  /* 0x0000000000007918 */ /* 0x000fc00000000000 */
[----:B------:R-:W-:-:S00]  /*02c0*/  NOP ;  /* 0x0000000000007918 */ /* 0x000fc00000000000 */
[----:B------:R-:W-:-:S00]  /*02d0*/  NOP ;  /* 0x0000000000007918 */ /* 0x000fc00000000000 */
[----:B------:R-:W-:-:S00]  /*02e0*/  NOP ;  /* 0x0000000000007918 */ /* 0x000fc00000000000 */
[----:B------:R-:W-:-:S00]  /*02f0*/  NOP ;  /* 0x0000000000007918 */ /* 0x000fc00000000000 */
.L_x_6:


//--------------------- .text._ZN3cub18CUB_300001_SM_10006detail8for_each13static_kernelINS2_12policy_hub_t12policy_500_tEmN6thrust24THRUST_300001_SM_1000_NS8cuda_cub20__uninitialized_fill7functorINS7_10device_ptrIiEEiEEEEvT0_T1_ --------------------------
	.section	.text._ZN3cub18CUB_300001_SM_10006detail8for_each13static_kernelINS2_12policy_hub_t12policy_500_tEmN6thrust24THRUST_300001_SM_1000_NS8cuda_cub20__uninitialized_fill7functorINS7_10device_ptrIiEEiEEEEvT0_T1_,"ax",@progbits
	.align	128
        .global         _ZN3cub18CUB_300001_SM_10006detail8for_each13static_kernelINS2_12policy_hub_t12policy_500_tEmN6thrust24THRUST_300001_SM_1000_NS8cuda_cub20__uninitialized_fill7functorINS7_10device_ptrIiEEiEEEEvT0_T1_
        .type           _ZN3cub18CUB_300001_SM_10006detail8for_each13static_kernelINS2_12policy_hub_t12policy_500_tEmN6thrust24THRUST_300001_SM_1000_NS8cuda_cub20__uninitialized_fill7functorINS7_10device_ptrIiEEiEEEEvT0_T1_,@function
        .size           _ZN3cub18CUB_300001_SM_10006detail8for_each13static_kernelINS2_12policy_hub_t12policy_500_tEmN6thrust24THRUST_300001_SM_1000_NS8cuda_cub20__uninitialized_fill7functorINS7_10device_ptrIiEEiEEEEvT0_T1_,(.L_x_7 - _ZN3cub18CUB_300001_SM_10006detail8for_each13static_kernelINS2_12policy_hub_t12policy_500_tEmN6thrust24THRUST_300001_SM_1000_NS8cuda_cub20__uninitialized_fill7functorINS7_10device_ptrIiEEiEEEEvT0_T1_)
        .other          _ZN3cub18CUB_300001_SM_10006detail8for_each13static_kernelINS2_12policy_hub_t12policy_500_tEmN6thrust24THRUST_300001_SM_1000_NS8cuda_cub20__uninitialized_fill7functorINS7_10device_ptrIiEEiEEEEvT0_T1_,@"STO_CUDA_ENTRY STV_DEFAULT"
_ZN3cub18CUB_300001_SM_10006detail8for_each13static_kernelINS2_12policy_hub_t12policy_500_tEmN6thrust24THRUST_300001_SM_1000_NS8cuda_cub20__uninitialized_fill7functorINS7_10device_ptrIiEEiEEEEvT0_T1_:
.text._ZN3cub18CUB_300001_SM_10006detail8for_each13static_kernelINS2_12policy_hub_t12policy_500_tEmN6thrust24THRUST_300001_SM_1000_NS8cuda_cub20__uninitialized_fill7functorINS7_10device_ptrIiEEiEEEEvT0_T1_:
        /* <DEDUP_REMOVED lines=20> */
.L_x_2:
        /* <DEDUP_REMOVED lines=19> */
.L_x_3:
        /* <DEDUP_REMOVED lines=9> */
.L_x_7:


//--------------------- .text._ZN3cub18CUB_300001_SM_10006detail11EmptyKernelIvEEvv --------------------------
	.section	.text._ZN3cub18CUB_300001_SM_10006detail11EmptyKernelIvEEvv,"ax",@progbits
	.align	128
        .global         _ZN3cub18CUB_300001_SM_10006detail11EmptyKernelIvEEvv
        .type           _ZN3cub18CUB_300001_SM_10006detail11EmptyKernelIvEEvv,@function
        .size           _ZN3cub18CUB_300001_SM_10006detail11EmptyKernelIvEEvv,(.L_x_8 - _ZN3cub18CUB_300001_SM_10006detail11EmptyKernelIvEEvv)
        .other          _ZN3cub18CUB_300001_SM_10006detail11EmptyKernelIvEEvv,@"STO_CUDA_ENTRY STV_DEFAULT"
_ZN3cub18CUB_300001_SM_10006detail11EmptyKernelIvEEvv:
.text._ZN3cub18CUB_300001_SM_10006detail11EmptyKernelIvEEvv:
[----:B------:R-:W-:Y:S01]  /*0000*/  LDC R1, c[0x0][0x37c] ;  /* 0x0000df00ff017b82 */ /* 0x000fe20000000800 */
[----:B------:R-:W-:Y:S05]  /*0010*/  EXIT ;  /* 0x000000000000794d */ /* 0x000fea0003800000 */
.L_x_4:
        /* <DEDUP_REMOVED lines=14> */
.L_x_8:


//--------------------- .text._Z18initializeSynapsesifPfPiS0_S_S0_ --------------------------
	.section	.text._Z18initializeSynapsesifPfPiS0_S_S0_,"ax",@progbits
	.align	128
        .global         _Z18initializeSynapsesifPfPiS0_S_S0_
        .type           _Z18initializeSynapsesifPfPiS0_S_S0_,@function
        .size           _Z18initializeSynapsesifPfPiS0_S_S0_,(.L_x_9 - _Z18initializeSynapsesifPfPiS0_S_S0_)
        .other          _Z18initializeSynapsesifPfPiS0_S_S0_,@"STO_CUDA_ENTRY STV_DEFAULT"
_Z18initializeSynapsesifPfPiS0_S_S0_:
.text._Z18initializeSynapsesifPfPiS0_S_S0_:
[----:B------:R-:W-:Y:S01]  /*0000*/  LDC R1, c[0x0][0x37c] ;  /* 0x0000df00ff017b82 */ /* 0x000fe20000000800 */
[----:B------:R-:W0:Y:S07]  /*0010*/  S2R R2, SR_TID.X ;  /* 0x0000000000027919 */ /* 0x000e2e0000002100 */
[----:B------:R-:W0:Y:S08]  /*0020*/  S2UR UR4, SR_CTAID.X ;  /* 0x00000000000479c3 */ /* 0x000e300000002500 */
[----:B------:R-:W0:Y:S08]  /*0030*/  LDC R3, c[0x0][0x360] ;  /* 0x0000d800ff037b82 */ /* 0x000e300000000800 */
[----:B------:R-:W1:Y:S01]  /*0040*/  LDC R0, c[0x0][0x380] ;  /* 0x0000e000ff007b82 */ /* 0x000e620000000800 */
[----:B0-----:R-:W-:-:S02]  /*0050*/  IMAD R3, R3, UR4, R2 ;  /* 0x0000000403037c24 */ /* 0x001fc4000f8e0202 */
[----:B-1----:R-:W-:-:S05]  /*0060*/  IMAD R2, R0, R0, RZ ;  /* 0x0000000000027224 */ /* 0x002fca00078e02ff */
[----:B------:R-:W-:-:S13]  /*0070*/  ISETP.GE.AND P0, PT, R3, R2, PT ;  /* 0x000000020300720c */ /* 0x000fda0003f06270 */
[----:B------:R-:W-:Y:S05]  /*0080*/  @P0 EXIT ;  /* 0x000000000000094d */ /* 0x000fea0003800000 */
[----:B------:R-:W0:Y:S01]  /*0090*/  LDC.64 R4, c[0x0][0x388] ;  /* 0x0000e200ff047b82 */ /* 0x000e220000000a00 */
[----:B------:R-:W1:Y:S01]  /*00a0*/  LDCU.64 UR4, c[0x0][0x358] ;  /* 0x00006b00ff0477ac */ /* 0x000e620008000a00 */
[----:B------:R-:W2:Y:S01]  /*00b0*/  LDCU UR6, c[0x0][0x384] ;  /* 0x00007080ff0677ac */ /* 0x000ea20008000800 */
[----:B0-----:R-:W-:-:S06]  /*00c0*/  IMAD.WIDE R4, R3, 0x4, R4 ;  /* 0x0000000403047825 */ /* 0x001fcc00078e0204 */
[----:B-1----:R-:W2:Y:S02]  /*00d0*/  LDG.E R4, desc[UR4][R4.64] ;  /* 0x0000000404047981 */ /* 0x002ea4000c1e1900 */
[----:B--2---:R-:W-:-:S13]  /*00e0*/  FSETP.GEU.AND P0, PT, R4, UR6, PT ;  /* 0x0000000604007c0b */ /* 0x004fda000bf0e000 */
[----:B------:R-:W-:Y:S05]  /*00f0*/  @P0 EXIT ;  /* 0x000000000000094d */ /* 0x000fea0003800000 */
[----:B------:R-:W0:Y:S01]  /*0100*/  S2R R2, SR_LANEID ;  /* 0x0000000000027919 */ /* 0x000e220000000000 */
[----:B------:R-:W-:Y:S01]  /*0110*/  VOTEU.ANY UR6, UPT, PT ;  /* 0x0000000000067886 */ /* 0x000fe200038e0100 */
[----:B------:R-:W1:Y:S01]  /*0120*/  LDC.64 R4, c[0x0][0x3a8] ;  /* 0x0000ea00ff047b82 */ /* 0x000e620000000a00 */
[----:B------:R-:W0:Y:S08]  /*0130*/  FLO.U32 R11, UR6 ;  /* 0x00000006000b7d00 */ /* 0x000e3000080e0000 */
[----:B------:R-:W1:Y:S01]  /*0140*/  POPC R9, UR6 ;  /* 0x0000000600097d09 */ /* 0x000e620008000000 */
[----:B0-----:R-:W-:-:S13]  /*0150*/  ISETP.EQ.U32.AND P0, PT, R11, R2, PT ;  /* 0x000000020b00720c */ /* 0x001fda0003f02070 */
[----:B-1----:R0:W2:Y:S01]  /*0160*/  @P0 ATOMG.E.ADD.STRONG.GPU PT, R12, desc[UR4][R4.64], R9 ;  /* 0x80000009040c09a8 */ /* 0x0020a200081ef104 */
[----:B------:R-:W-:Y:S02]  /*0170*/  IABS R13, R0 ;  /* 0x00000000000d7213 */ /* 0x000fe40000000000 */
[----:B------:R-:W-:Y:S02]  /*0180*/  ISETP.NE.AND P1, PT, R0, RZ, PT ;  /* 0x000000ff0000720c */ /* 0x000fe40003f25270 */
[----:B------:R-:W1:Y:S08]  /*0190*/  I2F.RP R2, R13 ;  /* 0x0000000d00027306 */ /* 0x000e700000209400 */
[----:B-1----:R-:W1:Y:S02]  /*01a0*/  MUFU.RCP R2, R2 ;  /* 0x0000000200027308 */ /* 0x002e640000001000 */
[----:B-1----:R-:W-:-:S06]  /*01b0*/  VIADD R6, R2, 0xffffffe ;  /* 0x0ffffffe02067836 */ /* 0x002fcc0000000000 */
[----:B------:R1:W3:Y:S02]  /*01c0*/  F2I.FTZ.U32.TRUNC.NTZ R7, R6 ;  /* 0x0000000600077305 */ /* 0x0002e4000021f000 */
[----:B-1----:R-:W-:Y:S02]  /*01d0*/  HFMA2 R6, -RZ, RZ, 0, 0 ;  /* 0x00000000ff067431 */ /* 0x002fe400000001ff */
[----:B---3--:R-:W-:-:S04]  /*01e0*/  IMAD.MOV R8, RZ, RZ, -R7 ;  /* 0x000000ffff087224 */ /* 0x008fc800078e0a07 */
[----:B------:R-:W-:Y:S01]  /*01f0*/  IMAD R15, R8, R13, RZ ;  /* 0x0000000d080f7224 */ /* 0x000fe200078e02ff */
[----:B------:R-:W-:-:S03]  /*0200*/  IABS R8, R3 ;  /* 0x0000000300087213 */ /* 0x000fc60000000000 */
[----:B------:R-:W-:Y:S02]  /*0210*/  IMAD.HI.U32 R7, R7, R15, R6 ;  /* 0x0000000f07077227 */ /* 0x000fe400078e0006 */
[----:B------:R-:W1:Y:S02]  /*0220*/  S2R R6, SR_LTMASK ;  /* 0x0000000000067919 */ /* 0x000e640000003900 */
[----:B0-----:R-:W-:Y:S02]  /*0230*/  IMAD.MOV.U32 R4, RZ, RZ, R8 ;  /* 0x000000ffff047224 */ /* 0x001fe400078e0008 */
[----:B------:R-:W0:Y:S02]  /*0240*/  LDC.64 R8, c[0x0][0x390] ;  /* 0x0000e400ff087b82 */ /* 0x000e240000000a00 */
[----:B------:R-:W-:-:S05]  /*0250*/  IMAD.HI.U32 R10, R7, R4, RZ ;  /* 0x00000004070a7227 */ /* 0x000fca00078e00ff */
[----:B------:R-:W-:-:S05]  /*0260*/  IADD3 R2, PT, PT, -R10, RZ, RZ ;  /* 0x000000ff0a027210 */ /* 0x000fca0007ffe1ff */
[C---:B------:R-:W-:Y:S02]  /*0270*/  IMAD R2, R13.reuse, R2, R4 ;  /* 0x000000020d027224 */ /* 0x040fe400078e0204 */
[----:B------:R-:W3:Y:S03]  /*0280*/  LDC.64 R4, c[0x0][0x398] ;  /* 0x0000e600ff047b82 */ /* 0x000ee60000000a00 */
[----:B------:R-:W-:-:S13]  /*0290*/  ISETP.GT.U32.AND P2, PT, R13, R2, PT ;  /* 0x000000020d00720c */ /* 0x000fda0003f44070 */
[----:B------:R-:W-:Y:S01]  /*02a0*/  @!P2 IMAD.IADD R2, R2, 0x1, -R13 ;  /* 0x000000010202a824 */ /* 0x000fe200078e0a0d */
[----:B------:R-:W-:-:S04]  /*02b0*/  @!P2 IADD3 R10, PT, PT, R10, 0x1, RZ ;  /* 0x000000010a0aa810 */ /* 0x000fc80007ffe0ff */
[----:B------:R-:W-:Y:S02]  /*02c0*/  ISETP.GE.U32.AND P0, PT, R2, R13, PT ;  /* 0x0000000d0200720c */ /* 0x000fe40003f06070 */
[----:B------:R-:W-:Y:S02]  /*02d0*/  LOP3.LUT R2, R3, R0, RZ, 0x3c, !PT ;  /* 0x0000000003027212 */ /* 0x000fe400078e3cff */
[----:B-1----:R-:W-:Y:S02]  /*02e0*/  LOP3.LUT R13, R6, UR6, RZ, 0xc0, !PT ;  /* 0x00000006060d7c12 */ /* 0x002fe4000f8ec0ff */
[----:B------:R-:W-:Y:S01]  /*02f0*/  ISETP.GE.AND P3, PT, R2, RZ, PT ;  /* 0x000000ff0200720c */ /* 0x000fe20003f66270 */
[----:B------:R-:W1:Y:S01]  /*0300*/  LDC.64 R6, c[0x0][0x3a0] ;  /* 0x0000e800ff067b82 */ /* 0x000e620000000a00 */
[----:B------:R-:W4:Y:S05]  /*0310*/  POPC R2, R13 ;  /* 0x0000000d00027309 */ /* 0x000f2a0000000000 */
[----:B------:R-:W-:-:S05]  /*0320*/  @P0 VIADD R10, R10, 0x1 ;  /* 0x000000010a0a0836 */ /* 0x000fca0000000000 */
[----:B------:R-:W-:-:S05]  /*0330*/  MOV R15, R10 ;  /* 0x0000000a000f7202 */ /* 0x000fca0000000f00 */
[----:B------:R-:W-:Y:S01]  /*0340*/  @!P3 IMAD.MOV R15, RZ, RZ, -R15 ;  /* 0x000000ffff0fb224 */ /* 0x000fe200078e0a0f */
[----:B------:R-:W-:-:S04]  /*0350*/  @!P1 LOP3.LUT R15, RZ, R0, RZ, 0x33, !PT ;  /* 0x00000000ff0f9212 */ /* 0x000fc800078e33ff */
[----:B------:R-:W-:-:S05]  /*0360*/  IADD3 R10, PT, PT, -R15, RZ, RZ ;  /* 0x000000ff0f0a7210 */ /* 0x000fca0007ffe1ff */
[----:B------:R-:W-:Y:S01]  /*0370*/  IMAD R17, R0, R10, R3 ;  /* 0x0000000a00117224 */ /* 0x000fe200078e0203 */
[----:B--2---:R-:W4:Y:S02]  /*0380*/  SHFL.IDX PT, R11, R12, R11, 0x1f ;  /* 0x00001f0b0c0b7589 */ /* 0x004f2400000e0000 */
[----:B----4-:R-:W-:-:S05]  /*0390*/  IADD3 R11, PT, PT, R11, R2, RZ ;  /* 0x000000020b0b7210 */ /* 0x010fca0007ffe0ff */
[----:B0-----:R-:W-:-:S04]  /*03a0*/  IMAD.WIDE R2, R11, 0x4, R8 ;  /* 0x000000040b027825 */ /* 0x001fc800078e0208 */
[C---:B---3--:R-:W-:Y:S01]  /*03b0*/  IMAD.WIDE R4, R11.reuse, 0x4, R4 ;  /* 0x000000040b047825 */ /* 0x048fe200078e0204 */
[----:B------:R-:W-:Y:S03]  /*03c0*/  STG.E desc[UR4][R2.64], R15 ;  /* 0x0000000f02007986 */ /* 0x000fe6000c101904 */
[----:B-1----:R-:W-:Y:S01]  /*03d0*/  IMAD.WIDE R6, R11, 0x4, R6 ;  /* 0x000000040b067825 */ /* 0x002fe200078e0206 */
[----:B------:R-:W-:Y:S04]  /*03e0*/  STG.E desc[UR4][R4.64], R17 ;  /* 0x0000001104007986 */ /* 0x000fe8000c101904 */
[----:B------:R-:W-:Y:S01]  /*03f0*/  STG.E desc[UR4][R6.64], RZ ;  /* 0x000000ff06007986 */ /* 0x000fe2000c101904 */
[----:B------:R-:W-:Y:S05]  /*0400*/  EXIT ;  /* 0x000000000000794d */ /* 0x000fea0003800000 */
.L_x_5:
        /* <DEDUP_REMOVED lines=15> */
.L_x_9:


//--------------------- .nv.shared.reserved.0     --------------------------
	.section	.nv.shared.reserved.0,"aw",@nobits
	.weak		__nv_reservedSMEM_offset_0_alias
	.size		__nv_reservedSMEM_offset_0_alias, 0, 64
	.other		__nv_reservedSMEM_offset_0_alias,@"STO_CUDA_RESERVED_SHARED STV_DEFAULT"
__nv_reservedSMEM_offset_0_alias:
	.zero		0
	.zero		64


//--------------------- .nv.global                --------------------------
	.section	.nv.global,"aw",@nobits
.nv.global:
	.type		_ZN34_INTERNAL_0eeb8951_4_k_cu_8ea678d06thrust24THRUST_300001_SM_1000_NS3seqE,@object
	.size		_ZN34_INTERNAL_0eeb8951_4_k_cu_8ea678d06thrust24THRUST_300001_SM_1000_NS3seqE,(_ZN34_INTERNAL_0eeb8951_4_k_cu_8ea678d04cuda3std3__48in_placeE - _ZN34_INTERNAL_0eeb8951_4_k_cu_8ea678d06thrust24THRUST_300001_SM_1000_NS3seqE)
_ZN34_INTERNAL_0eeb8951_4_k_cu_8ea678d06thrust24THRUST_300001_SM_1000_NS3seqE:
	.zero		1
	.type		_ZN34_INTERNAL_0eeb8951_4_k_cu_8ea678d04cuda3std3__48in_placeE,@object
	.size		_ZN34_INTERNAL_0eeb8951_4_k_cu_8ea678d04cuda3std3__48in_placeE,(_ZN34_INTERNAL_0eeb8951_4_k_cu_8ea678d04cuda3std6ranges3__45__cpo4sizeE - _ZN34_INTERNAL_0eeb8951_4_k_cu_8ea678d04cuda3std3__48in_placeE)
_ZN34_INTERNAL_0eeb8951_4_k_cu_8ea678d04cuda3std3__48in_placeE:
	.zero		1
	.type		_ZN34_INTERNAL_0eeb8951_4_k_cu_8ea678d04cuda3std6ranges3__45__cpo4sizeE,@object
	.size		_ZN34_INTERNAL_0eeb8951_4_k_cu_8ea678d04cuda3std6ranges3__45__cpo4sizeE,(_ZN34_INTERNAL_0eeb8951_4_k_cu_8ea678d06thrust24THRUST_300001_SM_1000_NS12placeholders2_3E - _ZN34_INTERNAL_0eeb8951_4_k_cu_8ea678d04cuda3std6ranges3__45__cpo4sizeE)
_ZN34_INTERNAL_0eeb8951_4_k_cu_8ea678d04cuda3std6ranges3__45__cpo4sizeE:
	.zero		1
	.type		_ZN34_INTERNAL_0eeb8951_4_k_cu_8ea678d06thrust24THRUST_300001_SM_1000_NS12placeholders2_3E,@object
	.size		_ZN34_INTERNAL_0eeb8951_4_k_cu_8ea678d06thrust24THRUST_300001_SM_1000_NS12placeholders2_3E,(_ZN34_INTERNAL_0eeb8951_4_k_cu_8ea678d04cuda3std3__45__cpo6cbeginE - _ZN34_INTERNAL_0eeb8951_4_k_cu_8ea678d06thrust24THRUST_300001_SM_1000_NS12placeholders2_3E)
_ZN34_INTERNAL_0eeb8951_4_k_cu_8ea678d06thrust24THRUST_300001_SM_1000_NS12placeholders2_3E:
	.zero		1
	.type		_ZN34_INTERNAL_0eeb8951_4_k_cu_8ea678d04cuda3std3__45__cpo6cbeginE,@object
	.size		_ZN34_INTERNAL_0eeb8951_4_k_cu_8ea678d04cuda3std3__45__cpo6cbeginE,(_ZN34_INTERNAL_0eeb8951_4_k_cu_8ea678d04cuda3std6ranges3__45__cpo6cbeginE - _ZN34_INTERNAL_0eeb8951_4_k_cu_8ea678d04cuda3std3__45__cpo6cbeginE)
_ZN34_INTERNAL_0eeb8951_4_k_cu_8ea678d04cuda3std3__45__cpo6cbeginE:
	.zero		1
	.type		_ZN34_INTERNAL_0eeb8951_4_k_cu_8ea678d04cuda3std6ranges3__45__cpo6cbeginE,@object
	.size		_ZN34_INTERNAL_0eeb8951_4_k_cu_8ea678d04cuda3std6ranges3__45__cpo6cbeginE,(_ZN34_INTERNAL_0eeb8951_4_k_cu_8ea678d06thrust24THRUST_300001_SM_1000_NS12placeholders2_7E - _ZN34_INTERNAL_0eeb8951_4_k_cu_8ea678d04cuda3std6ranges3__45__cpo6cbeginE)
_ZN34_INTERNAL_0eeb8951_4_k_cu_8ea678d04cuda3std6ranges3__45__cpo6cbeginE:
	.zero		1
	.type		_ZN34_INTERNAL_0eeb8951_4_k_cu_8ea678d06thrust24THRUST_300001_SM_1000_NS12placeholders2_7E,@object
	.size		_ZN34_INTERNAL_0eeb8951_4_k_cu_8ea678d06thrust24THRUST_300001_SM_1000_NS12placeholders2_7E,(_ZN34_INTERNAL_0eeb8951_4_k_cu_8ea678d04cuda3std3__45__cpo7crbeginE - _ZN34_INTERNAL_0eeb8951_4_k_cu_8ea678d06thrust24THRUST_300001_SM_1000_NS12placeholders2_7E)
_ZN34_INTERNAL_0eeb8951_4_k_cu_8ea678d06thrust24THRUST_300001_SM_1000_NS12placeholders2_7E:
	.zero		1
	.type		_ZN34_INTERNAL_0eeb8951_4_k_cu_8ea678d04cuda3std3__45__cpo7crbeginE,@object
	.size		_ZN34_INTERNAL_0eeb8951_4_k_cu_8ea678d04cuda3std3__45__cpo7crbeginE,(_ZN34_INTERNAL_0eeb8951_4_k_cu_8ea678d04cuda3std6ranges3__45__cpo4nextE - _ZN34_INTERNAL_0eeb8951_4_k_cu_8ea678d04cuda3std3__45__cpo7crbeginE)
_ZN34_INTERNAL_0eeb8951_4_k_cu_8ea678d04cuda3std3__45__cpo7crbeginE:
	.zero		1
	.type		_ZN34_INTERNAL_0eeb8951_4_k_cu_8ea678d04cuda3std6ranges3__45__cpo4nextE,@object
	.size		_ZN34_INTERNAL_0eeb8951_4_k_cu_8ea678d04cuda3std6ranges3__45__cpo4nextE,(_ZN34_INTERNAL_0eeb8951_4_k_cu_8ea678d04cuda3std6ranges3__45__cpo4swapE - _ZN34_INTERNAL_0eeb8951_4_k_cu_8ea678d04cuda3std6ranges3__45__cpo4nextE)
_ZN34_INTERNAL_0eeb8951_4_k_cu_8ea678d04cuda3std6ranges3__45__cpo4nextE:
	.zero		1
	.type		_ZN34_INTERNAL_0eeb8951_4_k_cu_8ea678d04cuda3std6ranges3__45__cpo4swapE,@object
	.size		_ZN34_INTERNAL_0eeb8951_4_k_cu_8ea678d04cuda3std6ranges3__45__cpo4swapE,(_ZN34_INTERNAL_0eeb8951_4_k_cu_8ea678d06thrust24THRUST_300001_SM_1000_NS8cuda_cub10par_nosyncE - _ZN34_INTERNAL_0eeb8951_4_k_cu_8ea678d04cuda3std6ranges3__45__cpo4swapE)
_ZN34_INTERNAL_0eeb8951_4_k_cu_8ea678d04cuda3std6ranges3__45__cpo4swapE:
	.zero		1
	.type		_ZN34_INTERNAL_0eeb8951_4_k_cu_8ea678d06thrust24THRUST_300001_SM_1000_NS8cuda_cub10par_nosyncE,@object
	.size		_ZN34_INTERNAL_0eeb8951_4_k_cu_8ea678d06thrust24THRUST_300001_SM_1000_NS8cuda_cub10par_nosyncE,(_ZN34_INTERNAL_0eeb8951_4_k_cu_8ea678d06thrust24THRUST_300001_SM_1000_NS12placeholders2_9E - _ZN34_INTERNAL_0eeb8951_4_k_cu_8ea678d06thrust24THRUST_300001_SM_1000_NS8cuda_cub10par_nosyncE)
_ZN34_INTERNAL_0eeb8951_4_k_cu_8ea678d06thrust24THRUST_300001_SM_1000_NS8cuda_cub10par_nosyncE:
	.zero		1
	.type		_ZN34_INTERNAL_0eeb8951_4_k_cu_8ea678d06thrust24THRUST_300001_SM_1000_NS12placeholders2_9E,@object
	.size		_ZN34_INTERNAL_0eeb8951_4_k_cu_8ea678d06thrust24THRUST_300001_SM_1000_NS12placeholders2_9E,(_ZN34_INTERNAL_0eeb8951_4_k_cu_8ea678d04cuda3std3__436_GLOBAL__N__0eeb8951_4_k_cu_8ea678d06ignoreE - _ZN34_INTERNAL_0eeb8951_4_k_cu_8ea678d06thrust24THRUST_300001_SM_1000_NS12placeholders2_9E)
_ZN34_INTERNAL_0eeb8951_4_k_cu_8ea678d06thrust24THRUST_300001_SM_1000_NS12placeholders2_9E:
	.zero		1
	.type		_ZN34_INTERNAL_0eeb8951_4_k_cu_8ea678d04cuda3std3__436_GLOBAL__N__0eeb8951_4_k_cu_8ea678d06ignoreE,@object
	.size		_ZN34_INTERNAL_0eeb8951_4_k_cu_8ea678d04cuda3std3__436_GLOBAL__N__0eeb8951_4_k_cu_8ea678d06ignoreE,(_ZN34_INTERNAL_0eeb8951_4_k_cu_8ea678d04cuda3std6ranges3__45__cpo4dataE - _ZN34_INTERNAL_0eeb8951_4_k_cu_8ea678d04cuda3std3__436_GLOBAL__N__0eeb8951_4_k_cu_8ea678d06ignoreE)
_ZN34_INTERNAL_0eeb8951_4_k_cu_8ea678d04cuda3std3__436_GLOBAL__N__0eeb8951_4_k_cu_8ea678d06ignoreE:
	.zero		1
	.type		_ZN34_INTERNAL_0eeb8951_4_k_cu_8ea678d04cuda3std6ranges3__45__cpo4dataE,@object
	.size		_ZN34_INTERNAL_0eeb8951_4_k_cu_8ea678d04cuda3std6ranges3__45__cpo4dataE,(_ZN34_INTERNAL_0eeb8951_4_k_cu_8ea678d06thrust24THRUST_300001_SM_1000_NS12placeholders2_1E - _ZN34_INTERNAL_0eeb8951_4_k_cu_8ea678d04cuda3std6ranges3__45__cpo4dataE)
_ZN34_INTERNAL_0eeb8951_4_k_cu_8ea678d04cuda3std6ranges3__45__cpo4dataE:
	.zero		1
	.type		_ZN34_INTERNAL_0eeb8951_4_k_cu_8ea678d06thrust24THRUST_300001_SM_1000_NS12placeholders2_1E,@object
	.size		_ZN34_INTERNAL_0eeb8951_4_k_cu_8ea678d06thrust24THRUST_300001_SM_1000_NS12placeholders2_1E,(_ZN34_INTERNAL_0eeb8951_4_k_cu_8ea678d04cuda3std3__45__cpo5beginE - _ZN34_INTERNAL_0eeb8951_4_k_cu_8ea678d06thrust24THRUST_300001_SM_1000_NS12placeholders2_1E)
_ZN34_INTERNAL_0eeb8951_4_k_cu_8ea678d06thrust24THRUST_300001_SM_1000_NS12placeholders2_1E:
	.zero		1
	.type		_ZN34_INTERNAL_0eeb8951_4_k_cu_8ea678d04cuda3std3__45__cpo5beginE,@object
	.size		_ZN34_INTERNAL_0eeb8951_4_k_cu_8ea678d04cuda3std3__45__cpo5beginE,(_ZN34_INTERNAL_0eeb8951_4_k_cu_8ea678d04cuda3std6ranges3__45__cpo5beginE - _ZN34_INTERNAL_0eeb8951_4_k_cu_8ea678d04cuda3std3__45__cpo5beginE)
_ZN34_INTERNAL_0eeb8951_4_k_cu_8ea678d04cuda3std3__45__cpo5beginE:
	.zero		1
	.type		_ZN34_INTERNAL_0eeb8951_4_k_cu_8ea678d04cuda3std6ranges3__45__cpo5beginE,@object
	.size		_ZN34_INTERNAL_0eeb8951_4_k_cu_8ea678d04cuda3std6ranges3__45__cpo5beginE,(_ZN34_INTERNAL_0eeb8951_4_k_cu_8ea678d06thrust24THRUST_300001_SM_1000_NS12placeholders2_5E - _ZN34_INTERNAL_0eeb8951_4_k_cu_8ea678d04cuda3std6ranges3__45__cpo5beginE)
_ZN34_INTERNAL_0eeb8951_4_k_cu_8ea678d04cuda3std6ranges3__45__cpo5beginE:
	.zero		1
	.type		_ZN34_INTERNAL_0eeb8951_4_k_cu_8ea678d06thrust24THRUST_300001_SM_1000_NS12placeholders2_5E,@object
	.size		_ZN34_INTERNAL_0eeb8951_4_k_cu_8ea678d06thrust24THRUST_300001_SM_1000_NS12placeholders2_5E,(_ZN34_INTERNAL_0eeb8951_4_k_cu_8ea678d04cuda3std3__45__cpo6rbeginE - _ZN34_INTERNAL_0eeb8951_4_k_cu_8ea678d06thrust24THRUST_300001_SM_1000_NS12placeholders2_5E)
_ZN34_INTERNAL_0eeb8951_4_k_cu_8ea678d06thrust24THRUST_300001_SM_1000_NS12placeholders2_5E:
	.zero		1
	.type		_ZN34_INTERNAL_0eeb8951_4_k_cu_8ea678d04cuda3std3__45__cpo6rbeginE,@object
	.size		_ZN34_INTERNAL_0eeb8951_4_k_cu_8ea678d04cuda3std3__45__cpo6rbeginE,(_ZN34_INTERNAL_0eeb8951_4_k_cu_8ea678d04cuda3std6ranges3__45__cpo7advanceE - _ZN34_INTERNAL_0eeb8951_4_k_cu_8ea678d04cuda3std3__45__cpo6rbeginE)
_ZN34_INTERNAL_0eeb8951_4_k_cu_8ea678d04cuda3std3__45__cpo6rbeginE:
	.zero		1
	.type		_ZN34_INTERNAL_0eeb8951_4_k_cu_8ea678d04cuda3std6ranges3__45__cpo7advanceE,@object
	.size		_ZN34_INTERNAL_0eeb8951_4_k_cu_8ea678d04cuda3std6ranges3__45__cpo7advanceE,(_ZN34_INTERNAL_0eeb8951_4_k_cu_8ea678d04cuda3std3__47nulloptE - _ZN34_INTERNAL_0eeb8951_4_k_cu_8ea678d04cuda3std6ranges3__45__cpo7advanceE)
_ZN34_INTERNAL_0eeb8951_4_k_cu_8ea678d04cuda3std6ranges3__45__cpo7advanceE:
	.zero		1
	.type		_ZN34_INTERNAL_0eeb8951_4_k_cu_8ea678d04cuda3std3__47nulloptE,@object
	.size		_ZN34_INTERNAL_0eeb8951_4_k_cu_8ea678d04cuda3std3__47nulloptE,(_ZN34_INTERNAL_0eeb8951_4_k_cu_8ea678d04cuda3std6ranges3__45__cpo8distanceE - _ZN34_INTERNAL_0eeb8951_4_k_cu_8ea678d04cuda3std3__47nulloptE)
_ZN34_INTERNAL_0eeb8951_4_k_cu_8ea678d04cuda3std3__47nulloptE:
	.zero		1
	.type		_ZN34_INTERNAL_0eeb8951_4_k_cu_8ea678d04cuda3std6ranges3__45__cpo8distanceE,@object
	.size		_ZN34_INTERNAL_0eeb8951_4_k_cu_8ea678d04cuda3std6ranges3__45__cpo8distanceE,(_ZN34_INTERNAL_0eeb8951_4_k_cu_8ea678d06thrust24THRUST_300001_SM_1000_NS12placeholders3_10E - _ZN34_INTERNAL_0eeb8951_4_k_cu_8ea678d04cuda3std6ranges3__45__cpo8distanceE)
_ZN34_INTERNAL_0eeb8951_4_k_cu_8ea678d04cuda3std6ranges3__45__cpo8distanceE:
	.zero		1
	.type		_ZN34_INTERNAL_0eeb8951_4_k_cu_8ea678d06thrust24THRUST_300001_SM_1000_NS12placeholders3_10E,@object
	.size		_ZN34_INTERNAL_0eeb8951_4_k_cu_8ea678d06thrust24THRUST_300001_SM_1000_NS12placeholders3_10E,(_ZN34_INTERNAL_0eeb8951_4_k_cu_8ea678d04cuda3std3__419piecewise_constructE - _ZN34_INTERNAL_0eeb8951_4_k_cu_8ea678d06thrust24THRUST_300001_SM_1000_NS12placeholders3_10E)
_ZN34_INTERNAL_0eeb8951_4_k_cu_8ea678d06thrust24THRUST_300001_SM_1000_NS12placeholders3_10E:
	.zero		1
	.type		_ZN34_INTERNAL_0eeb8951_4_k_cu_8ea678d04cuda3std3__419piecewise_constructE,@object
	.size		_ZN34_INTERNAL_0eeb8951_4_k_cu_8ea678d04cuda3std3__419piecewise_constructE,(_ZN34_INTERNAL_0eeb8951_4_k_cu_8ea678d04cuda3std6ranges3__45__cpo5cdataE - _ZN34_INTERNAL_0eeb8951_4_k_cu_8ea678d04cuda3std3__419piecewise_constructE)
_ZN34_INTERNAL_0eeb8951_4_k_cu_8ea678d04cuda3std3__419piecewise_constructE:
	.zero		1
	.type		_ZN34_INTERNAL_0eeb8951_4_k_cu_8ea678d04cuda3std6ranges3__45__cpo5cdataE,@object
	.size		_ZN34_INTERNAL_0eeb8951_4_k_cu_8ea678d04cuda3std6ranges3__45__cpo5cdataE,(_ZN34_INTERNAL_0eeb8951_4_k_cu_8ea678d06thrust24THRUST_300001_SM_1000_NS12placeholders2_2E - _ZN34_INTERNAL_0eeb8951_4_k_cu_8ea678d04cuda3std6ranges3__45__cpo5cdataE)
_ZN34_INTERNAL_0eeb8951_4_k_cu_8ea678d04cuda3std6ranges3__45__cpo5cdataE:
	.zero		1
	.type		_ZN34_INTERNAL_0eeb8951_4_k_cu_8ea678d06thrust24THRUST_300001_SM_1000_NS12placeholders2_2E,@object
	.size		_ZN34_INTERNAL_0eeb8951_4_k_cu_8ea678d06thrust24THRUST_300001_SM_1000_NS12placeholders2_2E,(_ZN34_INTERNAL_0eeb8951_4_k_cu_8ea678d04cuda3std3__45__cpo3endE - _ZN34_INTERNAL_0eeb8951_4_k_cu_8ea678d06thrust24THRUST_300001_SM_1000_NS12placeholders2_2E)
_ZN34_INTERNAL_0eeb8951_4_k_cu_8ea678d06thrust24THRUST_300001_SM_1000_NS12placeholders2_2E:
	.zero		1
	.type		_ZN34_INTERNAL_0eeb8951_4_k_cu_8ea678d04cuda3std3__45__cpo3endE,@object
	.size		_ZN34_INTERNAL_0eeb8951_4_k_cu_8ea678d04cuda3std3__45__cpo3endE,(_ZN34_INTERNAL_0eeb8951_4_k_cu_8ea678d04cuda3std6ranges3__45__cpo3endE - _ZN34_INTERNAL_0eeb8951_4_k_cu_8ea678d04cuda3std3__45__cpo3endE)
_ZN34_INTERNAL_0eeb8951_4_k_cu_8ea678d04cuda3std3__45__cpo3endE:
	.zero		1
	.type		_ZN34_INTERNAL_0eeb8951_4_k_cu_8ea678d04cuda3std6ranges3__45__cpo3endE,@object
	.size		_ZN34_INTERNAL_0eeb8951_4_k_cu_8ea678d04cuda3std6ranges3__45__cpo3endE,(_ZN34_INTERNAL_0eeb8951_4_k_cu_8ea678d06thrust24THRUST_300001_SM_1000_NS12placeholders2_6E - _ZN34_INTERNAL_0eeb8951_4_k_cu_8ea678d04cuda3std6ranges3__45__cpo3endE)
_ZN34_INTERNAL_0eeb8951_4_k_cu_8ea678d04cuda3std6ranges3__45__cpo3endE:
	.zero		1
	.type		_ZN34_INTERNAL_0eeb8951_4_k_cu_8ea678d06thrust24THRUST_300001_SM_1000_NS12placeholders2_6E,@object
	.size		_ZN34_INTERNAL_0eeb8951_4_k_cu_8ea678d06thrust24THRUST_300001_SM_1000_NS12placeholders2_6E,(_ZN34_INTERNAL_0eeb8951_4_k_cu_8ea678d04cuda3std3__45__cpo4rendE - _ZN34_INTERNAL_0eeb8951_4_k_cu_8ea678d06thrust24THRUST_300001_SM_1000_NS12placeholders2_6E)
_ZN34_INTERNAL_0eeb8951_4_k_cu_8ea678d06thrust24THRUST_300001_SM_1000_NS12placeholders2_6E:
	.zero		1
	.type		_ZN34_INTERNAL_0eeb8951_4_k_cu_8ea678d04cuda3std3__45__cpo4rendE,@object
	.size		_ZN34_INTERNAL_0eeb8951_4_k_cu_8ea678d04cuda3std3__45__cpo4rendE,(_ZN34_INTERNAL_0eeb8951_4_k_cu_8ea678d04cuda3std6ranges3__45__cpo9iter_swapE - _ZN34_INTERNAL_0eeb8951_4_k_cu_8ea678d04cuda3std3__45__cpo4rendE)
_ZN34_INTERNAL_0eeb8951_4_k_cu_8ea678d04cuda3std3__45__cpo4rendE:
	.zero		1
	.type		_ZN34_INTERNAL_0eeb8951_4_k_cu_8ea678d04cuda3std6ranges3__45__cpo9iter_swapE,@object
	.size		_ZN34_INTERNAL_0eeb8951_4_k_cu_8ea678d04cuda3std6ranges3__45__cpo9iter_swapE,(_ZN34_INTERNAL_0eeb8951_4_k_cu_8ea678d04cuda3std3__48unexpectE - _ZN34_INTERNAL_0eeb8951_4_k_cu_8ea678d04cuda3std6ranges3__45__cpo9iter_swapE)
_ZN34_INTERNAL_0eeb8951_4_k_cu_8ea678d04cuda3std6ranges3__45__cpo9iter_swapE:
	.zero		1
	.type		_ZN34_INTERNAL_0eeb8951_4_k_cu_8ea678d04cuda3std3__48unexpectE,@object
	.size		_ZN34_INTERNAL_0eeb8951_4_k_cu_8ea678d04cuda3std3__48unexpectE,(_ZN34_INTERNAL_0eeb8951_4_k_cu_8ea678d06thrust24THRUST_300001_SM_1000_NS8cuda_cub3parE - _ZN34_INTERNAL_0eeb8951_4_k_cu_8ea678d04cuda3std3__48unexpectE)
_ZN34_INTERNAL_0eeb8951_4_k_cu_8ea678d04cuda3std3__48unexpectE:
	.zero		1
	.type		_ZN34_INTERNAL_0eeb8951_4_k_cu_8ea678d06thrust24THRUST_300001_SM_1000_NS8cuda_cub3parE,@object
	.size		_ZN34_INTERNAL_0eeb8951_4_k_cu_8ea678d06thrust24THRUST_300001_SM_1000_NS8cuda_cub3parE,(_ZN34_INTERNAL_0eeb8951_4_k_cu_8ea678d06thrust24THRUST_300001_SM_1000_NS12placeholders2_4E - _ZN34_INTERNAL_0eeb8951_4_k_cu_8ea678d06thrust24THRUST_300001_SM_1000_NS8cuda_cub3parE)
_ZN34_INTERNAL_0eeb8951_4_k_cu_8ea678d06thrust24THRUST_300001_SM_1000_NS8cuda_cub3parE:
	.zero		1
	.type		_ZN34_INTERNAL_0eeb8951_4_k_cu_8ea678d06thrust24THRUST_300001_SM_1000_NS12placeholders2_4E,@object
	.size		_ZN34_INTERNAL_0eeb8951_4_k_cu_8ea678d06thrust24THRUST_300001_SM_1000_NS12placeholders2_4E,(_ZN34_INTERNAL_0eeb8951_4_k_cu_8ea678d04cuda3std3__45__cpo4cendE - _ZN34_INTERNAL_0eeb8951_4_k_cu_8ea678d06thrust24THRUST_300001_SM_1000_NS12placeholders2_4E)
_ZN34_INTERNAL_0eeb8951_4_k_cu_8ea678d06thrust24THRUST_300001_SM_1000_NS12placeholders2_4E:
	.zero		1
	.type		_ZN34_INTERNAL_0eeb8951_4_k_cu_8ea678d04cuda3std3__45__cpo4cendE,@object
	.size		_ZN34_INTERNAL_0eeb8951_4_k_cu_8ea678d04cuda3std3__45__cpo4cendE,(_ZN34_INTERNAL_0eeb8951_4_k_cu_8ea678d04cuda3std6ranges3__45__cpo4cendE - _ZN34_INTERNAL_0eeb8951_4_k_cu_8ea678d04cuda3std3__45__cpo4cendE)
_ZN34_INTERNAL_0eeb8951_4_k_cu_8ea678d04cuda3std3__45__cpo4cendE:
	.zero		1
	.type		_ZN34_INTERNAL_0eeb8951_4_k_cu_8ea678d04cuda3std6ranges3__45__cpo4cendE,@object
	.size		_ZN34_INTERNAL_0eeb8951_4_k_cu_8ea678d04cuda3std6ranges3__45__cpo4cendE,(_ZN34_INTERNAL_0eeb8951_4_k_cu_8ea678d04cuda3std3__420unreachable_sentinelE - _ZN34_INTERNAL_0eeb8951_4_k_cu_8ea678d04cuda3std6ranges3__45__cpo4cendE)
_ZN34_INTERNAL_0eeb8951_4_k_cu_8ea678d04cuda3std6ranges3__45__cpo4cendE:
	.zero		1
	.type		_ZN34_INTERNAL_0eeb8951_4_k_cu_8ea678d04cuda3std3__420unreachable_sentinelE,@object
	.size		_ZN34_INTERNAL_0eeb8951_4_k_cu_8ea678d04cuda3std3__420unreachable_sentinelE,(_ZN34_INTERNAL_0eeb8951_4_k_cu_8ea678d04cuda3std6ranges3__45__cpo5ssizeE - _ZN34_INTERNAL_0eeb8951_4_k_cu_8ea678d04cuda3std3__420unreachable_sentinelE)
_ZN34_INTERNAL_0eeb8951_4_k_cu_8ea678d04cuda3std3__420unreachable_sentinelE:
	.zero		1
	.type		_ZN34_INTERNAL_0eeb8951_4_k_cu_8ea678d04cuda3std6ranges3__45__cpo5ssizeE,@object
	.size		_ZN34_INTERNAL_0eeb8951_4_k_cu_8ea678d04cuda3std6ranges3__45__cpo5ssizeE,(_ZN34_INTERNAL_0eeb8951_4_k_cu_8ea678d06thrust24THRUST_300001_SM_1000_NS12placeholders2_8E - _ZN34_INTERNAL_0eeb8951_4_k_cu_8ea678d04cuda3std6ranges3__45__cpo5ssizeE)
_ZN34_INTERNAL_0eeb8951_4_k_cu_8ea678d04cuda3std6ranges3__45__cpo5ssizeE:
	.zero		1
	.type		_ZN34_INTERNAL_0eeb8951_4_k_cu_8ea678d06thrust24THRUST_300001_SM_1000_NS12placeholders2_8E,@object
	.size		_ZN34_INTERNAL_0eeb8951_4_k_cu_8ea678d06thrust24THRUST_300001_SM_1000_NS12placeholders2_8E,(_ZN34_INTERNAL_0eeb8951_4_k_cu_8ea678d04cuda3std3__45__cpo5crendE - _ZN34_INTERNAL_0eeb8951_4_k_cu_8ea678d06thrust24THRUST_300001_SM_1000_NS12placeholders2_8E)
_ZN34_INTERNAL_0eeb8951_4_k_cu_8ea678d06thrust24THRUST_300001_SM_1000_NS12placeholders2_8E:
	.zero		1
	.type		_ZN34_INTERNAL_0eeb8951_4_k_cu_8ea678d04cuda3std3__45__cpo5crendE,@object
	.size		_ZN34_INTERNAL_0eeb8951_4_k_cu_8ea678d04cuda3std3__45__cpo5crendE,(_ZN34_INTERNAL_0eeb8951_4_k_cu_8ea678d04cuda3std6ranges3__45__cpo4prevE - _ZN34_INTERNAL_0eeb8951_4_k_cu_8ea678d04cuda3std3__45__cpo5crendE)
_ZN34_INTERNAL_0eeb8951_4_k_cu_8ea678d04cuda3std3__45__cpo5crendE:
	.zero		1
	.type		_ZN34_INTERNAL_0eeb8951_4_k_cu_8ea678d04cuda3std6ranges3__45__cpo4prevE,@object
	.size		_ZN34_INTERNAL_0eeb8951_4_k_cu_8ea678d04cuda3std6ranges3__45__cpo4prevE,(_ZN34_INTERNAL_0eeb8951_4_k_cu_8ea678d04cuda3std6ranges3__45__cpo9iter_moveE - _ZN34_INTERNAL_0eeb8951_4_k_cu_8ea678d04cuda3std6ranges3__45__cpo4prevE)
_ZN34_INTERNAL_0eeb8951_4_k_cu_8ea678d04cuda3std6ranges3__45__cpo4prevE:
	.zero		1
	.type		_ZN34_INTERNAL_0eeb8951_4_k_cu_8ea678d04cuda3std6ranges3__45__cpo9iter_moveE,@object
	.size		_ZN34_INTERNAL_0eeb8951_4_k_cu_8ea678d04cuda3std6ranges3__45__cpo9iter_moveE,(_ZN34_INTERNAL_0eeb8951_4_k_cu_8ea678d06thrust24THRUST_300001_SM_1000_NS6system6detail10sequential3seqE - _ZN34_INTERNAL_0eeb8951_4_k_cu_8ea678d04cuda3std6ranges3__45__cpo9iter_moveE)
_ZN34_INTERNAL_0eeb8951_4_k_cu_8ea678d04cuda3std6ranges3__45__cpo9iter_moveE:
	.zero		1
	.type		_ZN34_INTERNAL_0eeb8951_4_k_cu_8ea678d06thrust24THRUST_300001_SM_1000_NS6system6detail10sequential3seqE,@object
	.size		_ZN34_INTERNAL_0eeb8951_4_k_cu_8ea678d06thrust24THRUST_300001_SM_1000_NS6system6detail10sequential3seqE,(.L_31 - _ZN34_INTERNAL_0eeb8951_4_k_cu_8ea678d06thrust24THRUST_300001_SM_1000_NS6system6detail10sequential3seqE)
_ZN34_INTERNAL_0eeb8951_4_k_cu_8ea678d06thrust24THRUST_300001_SM_1000_NS6system6detail10sequential3seqE:
	.zero		1
.L_31:


//--------------------- .nv.constant0._ZN3cub18CUB_300001_SM_10006detail8for_each13static_kernelINS2_12policy_hub_t12policy_500_tEmN6thrust24THRUST_300001_SM_1000_NS8cuda_cub20__uninitialized_fill7functorINS7_10device_ptrIfEEfEEEEvT0_T1_ --------------------------
	.section	.nv.constant0._ZN3cub18CUB_300001_SM_10006detail8for_each13static_kernelINS2_12policy_hub_t12policy_500_tEmN6thrust24THRUST_300001_SM_1000_NS8cuda_cub20__uninitialized_fill7functorINS7_10device_ptrIfEEfEEEEvT0_T1_,"a",@progbits
	.sectionflags	@""
	.align	4
.nv.constant0._ZN3cub18CUB_300001_SM_10006detail8for_each13static_kernelINS2_12policy_hub_t12policy_500_tEmN6thrust24THRUST_300001_SM_1000_NS8cuda_cub20__uninitialized_fill7functorINS7_10device_ptrIfEEfEEEEvT0_T1_:
	.zero		920


//--------------------- .nv.constant0._ZN3cub18CUB_300001_SM_10006detail8for_each13static_kernelINS2_12policy_hub_t12policy_500_tEmN6thrust24THRUST_300001_SM_1000_NS8cuda_cub20__uninitialized_fill7functorINS7_10device_ptrIiEEiEEEEvT0_T1_ --------------------------
	.section	.nv.constant0._ZN3cub18CUB_300001_SM_10006detail8for_each13static_kernelINS2_12policy_hub_t12policy_500_tEmN6thrust24THRUST_300001_SM_1000_NS8cuda_cub20__uninitialized_fill7functorINS7_10device_ptrIiEEiEEEEvT0_T1_,"a",@progbits
	.sectionflags	@""
	.align	4
.nv.constant0._ZN3cub18CUB_300001_SM_10006detail8for_each13static_kernelINS2_12policy_hub_t12policy_500_tEmN6thrust24THRUST_300001_SM_1000_NS8cuda_cub20__uninitialized_fill7functorINS7_10device_ptrIiEEiEEEEvT0_T1_:
	.zero		920


//--------------------- .nv.constant0._ZN3cub18CUB_300001_SM_10006detail11EmptyKernelIvEEvv --------------------------
	.section	.nv.constant0._ZN3cub18CUB_300001_SM_10006detail11EmptyKernelIvEEvv,"a",@progbits
	.sectionflags	@""
	.align	4
.nv.constant0._ZN3cub18CUB_300001_SM_10006detail11EmptyKernelIvEEvv:
	.zero		896


//--------------------- .nv.constant0._Z18initializeSynapsesifPfPiS0_S_S0_ --------------------------
	.section	.nv.constant0._Z18initializeSynapsesifPfPiS0_S_S0_,"a",@progbits
	.sectionflags	@""
	.align	4
.nv.constant0._Z18initializeSynapsesifPfPiS0_S_S0_:
	.zero		944


//--------------------- SYMBOLS --------------------------

	.type		.nv.reservedSmem.offset0,@object
	.size		.nv.reservedSmem.offset0,0x4
